	.target	sm_90a

	.elftype	@"ET_EXEC"


//--------------------- .note.nv.tkinfo           --------------------------
	.section	.note.nv.tkinfo,"",@"SHT_NOTE"
	.sectionflags	@"SHF_NOTE_NV_TKINFO"
	.tkinfo
        /*0018*/ 	.word	0x00000002
        /*0030*/ 	.string	""
        /*0030*/ 	.string	"ptxas"
        /*0030*/ 	.string	"Cuda compilation tools, release 13.0, V13.0.88"
        /*0030*/ 	.string	"Build cuda_13.0.r13.0/compiler.36424714_0"
        /*0030*/ 	.string	"-arch sm_90a -m 64 "



//--------------------- .note.nv.cuinfo           --------------------------
	.section	.note.nv.cuinfo,"",@"SHT_NOTE"
	.sectionflags	@"SHF_NOTE_NV_CUINFO"
        /*0018*/ 	.short	0x0002
        /*001a*/ 	.short	0x005a
        /*001c*/ 	.short	0x0082
	.zero		2


//--------------------- .nv.info                  --------------------------
	.section	.nv.info,"",@"SHT_CUDA_INFO"
	.align	4


	//----- nvinfo : EIATTR_REGCOUNT
	.align		4
        /*0000*/ 	.byte	0x04, 0x2f
        /*0002*/ 	.short	(.L_12 - .L_11)
	.align		4
.L_11:
        /*0004*/ 	.word	index@(_ZN7cutlass13device_kernelINS_4gemm6kernel13GemmUniversalIN4cute5tupleIJiiiiEEENS1_10collective13CollectiveMmaINS1_37MainloopSm90TmaGmmaWarpSpecializedFP8ILi22ENS5_IJNS4_1CILi1EEENSA_ILi8EEESB_EEENS1_32KernelTmaWarpSpecializedPingpongEEENS5_IJNSA_ILi64EEENSA_ILi256EEENSA_ILi32EEEEEENS_12float_e4m3_tENS5_IJlSB_lEEESK_SL_NS4_8TiledMMAINS4_8MMA_AtomIJNS4_4SM904GMMA31MMA_64x256x32_F32E4M3E4M3_SS_TNILNSP_7ScaleInE1ELSR_1EEEEEENS4_6LayoutINS5_IJSB_SB_SB_EEENS5_IJNSA_ILi0EEESW_SW_EEEEENS5_IJNS4_10UnderscoreESZ_SZ_EEEEENS4_23SM90_TMA_LOAD_MULTICASTENS4_14ComposedLayoutINS4_7SwizzleILi1ELi4ELi3EEENS4_18smem_ptr_flag_bitsILi8EEENSU_INS5_IJSC_SI_EEENS5_IJSI_SB_EEEEEEEvNS4_8identityENS4_13SM90_TMA_LOADES1B_vS1C_EENS_8epilogue10collective6detail29Sm90TmaWarpSpecializedAdapterINS1G_15DefaultEpilogueISK_SL_SL_NS1F_6thread17LinearCombinationISK_Li1EffLNS1K_9ScaleType4KindE0ELNS_15FloatRoundStyleE2ESK_EENS1_15EpilogueDefaultEEEEEvvEEEEvNT_6ParamsE)
        /*0008*/ 	.word	0x000000a8


	//----- nvinfo : EIATTR_FRAME_SIZE
	.align		4
.L_12:
        /*000c*/ 	.byte	0x04, 0x11
        /*000e*/ 	.short	(.L_14 - .L_13)
	.align		4
.L_13:
        /*0010*/ 	.word	index@(_ZN7cutlass13device_kernelINS_4gemm6kernel13GemmUniversalIN4cute5tupleIJiiiiEEENS1_10collective13CollectiveMmaINS1_37MainloopSm90TmaGmmaWarpSpecializedFP8ILi22ENS5_IJNS4_1CILi1EEENSA_ILi8EEESB_EEENS1_32KernelTmaWarpSpecializedPingpongEEENS5_IJNSA_ILi64EEENSA_ILi256EEENSA_ILi32EEEEEENS_12float_e4m3_tENS5_IJlSB_lEEESK_SL_NS4_8TiledMMAINS4_8MMA_AtomIJNS4_4SM904GMMA31MMA_64x256x32_F32E4M3E4M3_SS_TNILNSP_7ScaleInE1ELSR_1EEEEEENS4_6LayoutINS5_IJSB_SB_SB_EEENS5_IJNSA_ILi0EEESW_SW_EEEEENS5_IJNS4_10UnderscoreESZ_SZ_EEEEENS4_23SM90_TMA_LOAD_MULTICASTENS4_14ComposedLayoutINS4_7SwizzleILi1ELi4ELi3EEENS4_18smem_ptr_flag_bitsILi8EEENSU_INS5_IJSC_SI_EEENS5_IJSI_SB_EEEEEEEvNS4_8identityENS4_13SM90_TMA_LOADES1B_vS1C_EENS_8epilogue10collective6detail29Sm90TmaWarpSpecializedAdapterINS1G_15DefaultEpilogueISK_SL_SL_NS1F_6thread17LinearCombinationISK_Li1EffLNS1K_9ScaleType4KindE0ELNS_15FloatRoundStyleE2ESK_EENS1_15EpilogueDefaultEEEEEvvEEEEvNT_6ParamsE)
        /*0014*/ 	.word	0x00000118


	//----- nvinfo : EIATTR_MIN_STACK_SIZE
	.align		4
.L_14:
        /*0018*/ 	.byte	0x04, 0x12
        /*001a*/ 	.short	(.L_16 - .L_15)
	.align		4
.L_15:
        /*001c*/ 	.word	index@(_ZN7cutlass13device_kernelINS_4gemm6kernel13GemmUniversalIN4cute5tupleIJiiiiEEENS1_10collective13CollectiveMmaINS1_37MainloopSm90TmaGmmaWarpSpecializedFP8ILi22ENS5_IJNS4_1CILi1EEENSA_ILi8EEESB_EEENS1_32KernelTmaWarpSpecializedPingpongEEENS5_IJNSA_ILi64EEENSA_ILi256EEENSA_ILi32EEEEEENS_12float_e4m3_tENS5_IJlSB_lEEESK_SL_NS4_8TiledMMAINS4_8MMA_AtomIJNS4_4SM904GMMA31MMA_64x256x32_F32E4M3E4M3_SS_TNILNSP_7ScaleInE1ELSR_1EEEEEENS4_6LayoutINS5_IJSB_SB_SB_EEENS5_IJNSA_ILi0EEESW_SW_EEEEENS5_IJNS4_10UnderscoreESZ_SZ_EEEEENS4_23SM90_TMA_LOAD_MULTICASTENS4_14ComposedLayoutINS4_7SwizzleILi1ELi4ELi3EEENS4_18smem_ptr_flag_bitsILi8EEENSU_INS5_IJSC_SI_EEENS5_IJSI_SB_EEEEEEEvNS4_8identityENS4_13SM90_TMA_LOADES1B_vS1C_EENS_8epilogue10collective6detail29Sm90TmaWarpSpecializedAdapterINS1G_15DefaultEpilogueISK_SL_SL_NS1F_6thread17LinearCombinationISK_Li1EffLNS1K_9ScaleType4KindE0ELNS_15FloatRoundStyleE2ESK_EENS1_15EpilogueDefaultEEEEEvvEEEEvNT_6ParamsE)
        /*0020*/ 	.word	0x00000118
.L_16:


//--------------------- .nv.compat                --------------------------
	.section	.nv.compat,"",@"SHT_CUDA_COMPAT_INFO"
	.align	4
        /*0000*/ 	.byte	0x02, 0x09, 0x01, 0x00, 0x02, 0x02, 0x04, 0x00, 0x02, 0x05, 0x05, 0x00, 0x03, 0x07, 0x01, 0x01
        /*0010*/ 	.byte	0x02, 0x03, 0x01, 0x00, 0x02, 0x06, 0x01, 0x00, 0x04, 0x0b, 0x08, 0x00, 0x00, 0x00, 0x00, 0x00
        /*0020*/ 	.byte	0x00, 0x00, 0x00, 0x00


//--------------------- .nv.info._ZN7cutlass13device_kernelINS_4gemm6kernel13GemmUniversalIN4cute5tupleIJiiiiEEENS1_10collective13CollectiveMmaINS1_37MainloopSm90TmaGmmaWarpSpecializedFP8ILi22ENS5_IJNS4_1CILi1EEENSA_ILi8EEESB_EEENS1_32KernelTmaWarpSpecializedPingpongEEENS5_IJNSA_ILi64EEENSA_ILi256EEENSA_ILi32EEEEEENS_12float_e4m3_tENS5_IJlSB_lEEESK_SL_NS4_8TiledMMAINS4_8MMA_AtomIJNS4_4SM904GMMA31MMA_64x256x32_F32E4M3E4M3_SS_TNILNSP_7ScaleInE1ELSR_1EEEEEENS4_6LayoutINS5_IJSB_SB_SB_EEENS5_IJNSA_ILi0EEESW_SW_EEEEENS5_IJNS4_10UnderscoreESZ_SZ_EEEEENS4_23SM90_TMA_LOAD_MULTICASTENS4_14ComposedLayoutINS4_7SwizzleILi1ELi4ELi3EEENS4_18smem_ptr_flag_bitsILi8EEENSU_INS5_IJSC_SI_EEENS5_IJSI_SB_EEEEEEEvNS4_8identityENS4_13SM90_TMA_LOADES1B_vS1C_EENS_8epilogue10collective6detail29Sm90TmaWarpSpecializedAdapterINS1G_15DefaultEpilogueISK_SL_SL_NS1F_6thread17LinearCombinationISK_Li1EffLNS1K_9ScaleType4KindE0ELNS_15FloatRoundStyleE2ESK_EENS1_15EpilogueDefaultEEEEEvvEEEEvNT_6ParamsE --------------------------
	.section	.nv.info._ZN7cutlass13device_kernelINS_4gemm6kernel13GemmUniversalIN4cute5tupleIJiiiiEEENS1_10collective13CollectiveMmaINS1_37MainloopSm90TmaGmmaWarpSpecializedFP8ILi22ENS5_IJNS4_1CILi1EEENSA_ILi8EEESB_EEENS1_32KernelTmaWarpSpecializedPingpongEEENS5_IJNSA_ILi64EEENSA_ILi256EEENSA_ILi32EEEEEENS_12float_e4m3_tENS5_IJlSB_lEEESK_SL_NS4_8TiledMMAINS4_8MMA_AtomIJNS4_4SM904GMMA31MMA_64x256x32_F32E4M3E4M3_SS_TNILNSP_7ScaleInE1ELSR_1EEEEEENS4_6LayoutINS5_IJSB_SB_SB_EEENS5_IJNSA_ILi0EEESW_SW_EEEEENS5_IJNS4_10UnderscoreESZ_SZ_EEEEENS4_23SM90_TMA_LOAD_MULTICASTENS4_14ComposedLayoutINS4_7SwizzleILi1ELi4ELi3EEENS4_18smem_ptr_flag_bitsILi8EEENSU_INS5_IJSC_SI_EEENS5_IJSI_SB_EEEEEEEvNS4_8identityENS4_13SM90_TMA_LOADES1B_vS1C_EENS_8epilogue10collective6detail29Sm90TmaWarpSpecializedAdapterINS1G_15DefaultEpilogueISK_SL_SL_NS1F_6thread17LinearCombinationISK_Li1EffLNS1K_9ScaleType4KindE0ELNS_15FloatRoundStyleE2ESK_EENS1_15EpilogueDefaultEEEEEvvEEEEvNT_6ParamsE,"",@"SHT_CUDA_INFO"
	.sectionflags	@""
	.align	4


	//----- nvinfo : EIATTR_CUDA_API_VERSION
	.align		4
        /*0000*/ 	.byte	0x04, 0x37
        /*0002*/ 	.short	(.L_18 - .L_17)
.L_17:
        /*0004*/ 	.word	0x00000082


	//----- nvinfo : EIATTR_KPARAM_INFO
	.align		4
.L_18:
        /*0008*/ 	.byte	0x04, 0x17
        /*000a*/ 	.short	(.L_20 - .L_19)
.L_19:
        /*000c*/ 	.word	0x00000000
        /*0010*/ 	.short	0x0000
        /*0012*/ 	.short	0x0070
        /*0014*/ 	.byte	0x00, 0xf0, 0x01, 0x10


	//----- nvinfo : EIATTR_SPARSE_MMA_MASK
	.align		4
.L_20:
        /*0018*/ 	.byte	0x03, 0x50
        /*001a*/ 	.short	0x0000


	//----- nvinfo : EIATTR_MAXREG_COUNT
	.align		4
        /*001c*/ 	.byte	0x03, 0x1b
        /*001e*/ 	.short	0x00a8


	//----- nvinfo : EIATTR_NUM_BARRIERS
	.align		4
        /*0020*/ 	.byte	0x02, 0x4c
        /*0022*/ 	.byte	0x01
	.zero		1


	//----- nvinfo : EIATTR_ANNOTATIONS
	.align		4
        /*0024*/ 	.byte	0x04, 0x55
        /*0026*/ 	.short	(.L_22 - .L_21)


	//   ....[0]....
.L_21:
        /*0028*/ 	.word	0x00000001
        /*002c*/ 	.byte	0x30, 0x09, 0x00, 0x00, 0x01, 0x00, 0x00, 0x00, 0x30, 0x10, 0x00, 0x00, 0x01, 0x00, 0x00, 0x00
        /* <DEDUP_REMOVED lines=208> */
        /*0d3c*/ 	.byte	0xc0, 0x0d, 0x01, 0x00, 0x01, 0x00, 0x00, 0x00, 0x10, 0x0e, 0x01, 0x00


	//----- nvinfo : EIATTR_MERCURY_ISA_VERSION
	.align		4
.L_22:
        /*0d48*/ 	.byte	0x03, 0x5f
        /*0d4a*/ 	.short	0x0101


	//----- nvinfo : EIATTR_INT_WARP_WIDE_INSTR_OFFSETS
	.align		4
        /*0d4c*/ 	.byte	0x04, 0x31
        /*0d4e*/ 	.short	(.L_24 - .L_23)


	//   ....[0]....
.L_23:
        /*0d50*/ 	.word	0x000007f0


	//   ....[1]....
        /*0d54*/ 	.word	0x00000800


	//   ....[2]....
        /*0d58*/ 	.word	0x00000840


	//   ....[3]....
        /*0d5c*/ 	.word	0x00000870


	//   ....[4]....
        /*0d60*/ 	.word	0x00000880


	//   ....[5]....
        /*0d64*/ 	.word	0x000008c0


	//   ....[6]....
        /*0d68*/ 	.word	0x000009f0


	//   ....[7]....
        /*0d6c*/ 	.word	0x00000a20


	//   ....[8]....
        /*0d70*/ 	.word	0x00005760


	//----- nvinfo : EIATTR_COOP_GROUP_MASK_REGIDS
	.align		4
.L_24:
        /*0d74*/ 	.byte	0x04, 0x29
        /*0d76*/ 	.short	(.L_26 - .L_25)


	//   ....[0]....
.L_25:
        /*0d78*/ 	.word	0xffffffff


	//   ....[1]....
        /*0d7c*/ 	.word	0xffffffff


	//   ....[2]....
        /*0d80*/ 	.word	0xffffffff


	//   ....[3]....
        /*0d84*/ 	.word	0xffffffff


	//   ....[4]....
        /*0d88*/ 	.word	0xffffffff


	//   ....[5]....
        /*0d8c*/ 	.word	0xffffffff


	//   ....[6]....
        /*0d90*/ 	.word	0xffffffff


	//----- nvinfo : EIATTR_COOP_GROUP_INSTR_OFFSETS
	.align		4
.L_26:
        /*0d94*/ 	.byte	0x04, 0x28
        /*0d96*/ 	.short	(.L_28 - .L_27)


	//   ....[0]....
.L_27:
        /*0d98*/ 	.word	0x00000070


	//   ....[1]....
        /*0d9c*/ 	.word	0x00000090


	//   ....[2]....
        /*0da0*/ 	.word	0x00000190


	//   ....[3]....
        /*0da4*/ 	.word	0x00000620


	//   ....[4]....
        /*0da8*/ 	.word	0x00000670


	//   ....[5]....
        /*0dac*/ 	.word	0x00000730


	//   ....[6]....
        /*0db0*/ 	.word	0x00000b80


	//----- nvinfo : EIATTR_REG_RECONFIG
	.align		4
.L_28:
        /*0db4*/ 	.byte	0x01, 0x54
	.zero		2


	//----- nvinfo : EIATTR_MBARRIER_INSTR_OFFSETS
	.align		4
        /*0db8*/ 	.byte	0x04, 0x39
        /*0dba*/ 	.short	(.L_30 - .L_29)


	//   ....[0]....
.L_29:
        /*0dbc*/ 	.word	0x00000330
        /*0dc0*/ 	.word	0x000000ff
        /*0dc4*/ 	.word	0x00000000
        /*0dc8*/ 	.short	0x0100
        /*0dca*/ 	.byte	0x07
	.zero		1


	//   ....[1]....
        /*0dcc*/ 	.word	0x00000340
        /*0dd0*/ 	.word	0x000000ff
        /*0dd4*/ 	.word	0x000000b0
        /*0dd8*/ 	.short	0x0100
        /*0dda*/ 	.byte	0x07
	.zero		1


	//   ....[2]....
        /*0ddc*/ 	.word	0x00000350
        /*0de0*/ 	.word	0x000000ff
        /*0de4*/ 	.word	0x00000008
        /*0de8*/ 	.short	0x0100
        /*0dea*/ 	.byte	0x07
	.zero		1


	//   ....[3]....
        /*0dec*/ 	.word	0x00000360
        /*0df0*/ 	.word	0x000000ff
        /*0df4*/ 	.word	0x000000b8
        /*0df8*/ 	.short	0x0100
        /*0dfa*/ 	.byte	0x07
	.zero		1


	//   ....[4]....
        /*0dfc*/ 	.word	0x00000370
        /*0e00*/ 	.word	0x000000ff
        /*0e04*/ 	.word	0x00000010
        /*0e08*/ 	.short	0x0100
        /*0e0a*/ 	.byte	0x07
	.zero		1


	//   ....[5]....
        /*0e0c*/ 	.word	0x00000380
        /*0e10*/ 	.word	0x000000ff
        /*0e14*/ 	.word	0x000000c0
        /*0e18*/ 	.short	0x0100
        /*0e1a*/ 	.byte	0x07
	.zero		1


	//   ....[6]....
        /*0e1c*/ 	.word	0x00000390
        /*0e20*/ 	.word	0x000000ff
        /*0e24*/ 	.word	0x00000018
        /*0e28*/ 	.short	0x0100
        /*0e2a*/ 	.byte	0x07
	.zero		1


	//   ....[7]....
        /*0e2c*/ 	.word	0x000003a0
        /*0e30*/ 	.word	0x000000ff
        /*0e34*/ 	.word	0x000000c8
        /*0e38*/ 	.short	0x0100
        /*0e3a*/ 	.byte	0x07
	.zero		1


	//   ....[8]....
        /*0e3c*/ 	.word	0x000003b0
        /*0e40*/ 	.word	0x000000ff
        /*0e44*/ 	.word	0x00000020
        /*0e48*/ 	.short	0x0100
        /*0e4a*/ 	.byte	0x07
	.zero		1


	//   ....[9]....
        /*0e4c*/ 	.word	0x000003c0
        /*0e50*/ 	.word	0x000000ff
        /*0e54*/ 	.word	0x000000d0
        /*0e58*/ 	.short	0x0100
        /*0e5a*/ 	.byte	0x07
	.zero		1


	//   ....[10]....
        /*0e5c*/ 	.word	0x000003d0
        /*0e60*/ 	.word	0x000000ff
        /*0e64*/ 	.word	0x00000028
        /*0e68*/ 	.short	0x0100
        /*0e6a*/ 	.byte	0x07
	.zero		1


	//   ....[11]....
        /*0e6c*/ 	.word	0x000003e0
        /*0e70*/ 	.word	0x000000ff
        /*0e74*/ 	.word	0x000000d8
        /*0e78*/ 	.short	0x0100
        /*0e7a*/ 	.byte	0x07
	.zero		1


	//   ....[12]....
        /*0e7c*/ 	.word	0x000003f0
        /*0e80*/ 	.word	0x000000ff
        /*0e84*/ 	.word	0x00000030
        /*0e88*/ 	.short	0x0100
        /*0e8a*/ 	.byte	0x07
	.zero		1


	//   ....[13]....
        /*0e8c*/ 	.word	0x00000400
        /*0e90*/ 	.word	0x000000ff
        /*0e94*/ 	.word	0x000000e0
        /*0e98*/ 	.short	0x0100
        /*0e9a*/ 	.byte	0x07
	.zero		1


	//   ....[14]....
        /*0e9c*/ 	.word	0x00000410
        /*0ea0*/ 	.word	0x000000ff
        /*0ea4*/ 	.word	0x00000038
        /*0ea8*/ 	.short	0x0100
        /*0eaa*/ 	.byte	0x07
	.zero		1


	//   ....[15]....
        /*0eac*/ 	.word	0x00000420
        /*0eb0*/ 	.word	0x000000ff
        /*0eb4*/ 	.word	0x000000e8
        /*0eb8*/ 	.short	0x0100
        /*0eba*/ 	.byte	0x07
	.zero		1


	//   ....[16]....
        /*0ebc*/ 	.word	0x00000430
        /*0ec0*/ 	.word	0x000000ff
        /*0ec4*/ 	.word	0x00000040
        /*0ec8*/ 	.short	0x0100
        /*0eca*/ 	.byte	0x07
	.zero		1


	//   ....[17]....
        /*0ecc*/ 	.word	0x00000440
        /*0ed0*/ 	.word	0x000000ff
        /*0ed4*/ 	.word	0x000000f0
        /*0ed8*/ 	.short	0x0100
        /*0eda*/ 	.byte	0x07
	.zero		1


	//   ....[18]....
        /*0edc*/ 	.word	0x00000450
        /*0ee0*/ 	.word	0x000000ff
        /*0ee4*/ 	.word	0x00000048
        /*0ee8*/ 	.short	0x0100
        /*0eea*/ 	.byte	0x07
	.zero		1


	//   ....[19]....
        /*0eec*/ 	.word	0x00000460
        /*0ef0*/ 	.word	0x000000ff
        /*0ef4*/ 	.word	0x000000f8
        /*0ef8*/ 	.short	0x0100
        /*0efa*/ 	.byte	0x07
	.zero		1


	//   ....[20]....
        /*0efc*/ 	.word	0x00000470
        /*0f00*/ 	.word	0x000000ff
        /*0f04*/ 	.word	0x00000050
        /*0f08*/ 	.short	0x0100
        /*0f0a*/ 	.byte	0x07
	.zero		1


	//   ....[21]....
        /*0f0c*/ 	.word	0x00000480
        /*0f10*/ 	.word	0x000000ff
        /*0f14*/ 	.word	0x00000100
        /*0f18*/ 	.short	0x0100
        /*0f1a*/ 	.byte	0x07
	.zero		1


	//   ....[22]....
        /*0f1c*/ 	.word	0x00000490
        /*0f20*/ 	.word	0x000000ff
        /*0f24*/ 	.word	0x00000058
        /*0f28*/ 	.short	0x0100
        /*0f2a*/ 	.byte	0x07
	.zero		1


	//   ....[23]....
        /*0f2c*/ 	.word	0x000004a0
        /*0f30*/ 	.word	0x000000ff
        /*0f34*/ 	.word	0x00000108
        /*0f38*/ 	.short	0x0100
        /*0f3a*/ 	.byte	0x07
	.zero		1


	//   ....[24]....
        /*0f3c*/ 	.word	0x000004b0
        /*0f40*/ 	.word	0x000000ff
        /*0f44*/ 	.word	0x00000060
        /*0f48*/ 	.short	0x0100
        /*0f4a*/ 	.byte	0x07
	.zero		1


	//   ....[25]....
        /*0f4c*/ 	.word	0x000004c0
        /*0f50*/ 	.word	0x000000ff
        /*0f54*/ 	.word	0x00000110
        /*0f58*/ 	.short	0x0100
        /*0f5a*/ 	.byte	0x07
	.zero		1


	//   ....[26]....
        /*0f5c*/ 	.word	0x000004d0
        /*0f60*/ 	.word	0x000000ff
        /*0f64*/ 	.word	0x00000068
        /*0f68*/ 	.short	0x0100
        /*0f6a*/ 	.byte	0x07
	.zero		1


	//   ....[27]....
        /*0f6c*/ 	.word	0x000004e0
        /*0f70*/ 	.word	0x000000ff
        /*0f74*/ 	.word	0x00000118
        /*0f78*/ 	.short	0x0100
        /*0f7a*/ 	.byte	0x07
	.zero		1


	//   ....[28]....
        /*0f7c*/ 	.word	0x000004f0
        /*0f80*/ 	.word	0x000000ff
        /*0f84*/ 	.word	0x00000070
        /*0f88*/ 	.short	0x0100
        /*0f8a*/ 	.byte	0x07
	.zero		1


	//   ....[29]....
        /*0f8c*/ 	.word	0x00000500
        /*0f90*/ 	.word	0x000000ff
        /*0f94*/ 	.word	0x00000120
        /*0f98*/ 	.short	0x0100
        /*0f9a*/ 	.byte	0x07
	.zero		1


	//   ....[30]....
        /*0f9c*/ 	.word	0x00000510
        /*0fa0*/ 	.word	0x000000ff
        /*0fa4*/ 	.word	0x00000078
        /*0fa8*/ 	.short	0x0100
        /*0faa*/ 	.byte	0x07
	.zero		1


	//   ....[31]....
        /*0fac*/ 	.word	0x00000520
        /*0fb0*/ 	.word	0x000000ff
        /*0fb4*/ 	.word	0x00000128
        /*0fb8*/ 	.short	0x0100
        /*0fba*/ 	.byte	0x07
	.zero		1


	//   ....[32]....
        /*0fbc*/ 	.word	0x00000530
        /*0fc0*/ 	.word	0x000000ff
        /*0fc4*/ 	.word	0x00000080
        /*0fc8*/ 	.short	0x0100
        /*0fca*/ 	.byte	0x07
	.zero		1


	//   ....[33]....
        /*0fcc*/ 	.word	0x00000540
        /*0fd0*/ 	.word	0x000000ff
        /*0fd4*/ 	.word	0x00000130
        /*0fd8*/ 	.short	0x0100
        /*0fda*/ 	.byte	0x07
	.zero		1


	//   ....[34]....
        /*0fdc*/ 	.word	0x00000550
        /*0fe0*/ 	.word	0x000000ff
        /*0fe4*/ 	.word	0x00000088
        /*0fe8*/ 	.short	0x0100
        /*0fea*/ 	.byte	0x07
	.zero		1


	//   ....[35]....
        /*0fec*/ 	.word	0x00000560
        /*0ff0*/ 	.word	0x000000ff
        /*0ff4*/ 	.word	0x00000138
        /*0ff8*/ 	.short	0x0100
        /*0ffa*/ 	.byte	0x07
	.zero		1


	//   ....[36]....
        /*0ffc*/ 	.word	0x00000570
        /*1000*/ 	.word	0x000000ff
        /*1004*/ 	.word	0x00000090
        /*1008*/ 	.short	0x0100
        /*100a*/ 	.byte	0x07
	.zero		1


	//   ....[37]....
        /*100c*/ 	.word	0x00000580
        /*1010*/ 	.word	0x000000ff
        /*1014*/ 	.word	0x00000140
        /*1018*/ 	.short	0x0100
        /*101a*/ 	.byte	0x07
	.zero		1


	//   ....[38]....
        /*101c*/ 	.word	0x00000590
        /*1020*/ 	.word	0x000000ff
        /*1024*/ 	.word	0x00000098
        /*1028*/ 	.short	0x0100
        /*102a*/ 	.byte	0x07
	.zero		1


	//   ....[39]....
        /*102c*/ 	.word	0x000005a0
        /*1030*/ 	.word	0x000000ff
        /*1034*/ 	.word	0x00000148
        /*1038*/ 	.short	0x0100
        /*103a*/ 	.byte	0x07
	.zero		1


	//   ....[40]....
        /*103c*/ 	.word	0x000005b0
        /*1040*/ 	.word	0x000000ff
        /*1044*/ 	.word	0x000000a0
        /*1048*/ 	.short	0x0100
        /*104a*/ 	.byte	0x07
	.zero		1


	//   ....[41]....
        /*104c*/ 	.word	0x000005c0
        /*1050*/ 	.word	0x000000ff
        /*1054*/ 	.word	0x00000150
        /*1058*/ 	.short	0x0100
        /*105a*/ 	.byte	0x07
	.zero		1


	//   ....[42]....
        /*105c*/ 	.word	0x000005d0
        /*1060*/ 	.word	0x000000ff
        /*1064*/ 	.word	0x000000a8
        /*1068*/ 	.short	0x0100
        /*106a*/ 	.byte	0x07
	.zero		1


	//   ....[43]....
        /*106c*/ 	.word	0x000005e0
        /*1070*/ 	.word	0x000000ff
        /*1074*/ 	.word	0x00000158
        /*1078*/ 	.short	0x0100
        /*107a*/ 	.byte	0x07
	.zero		1


	//   ....[44]....
        /*107c*/ 	.word	0x00000a60
        /*1080*/ 	.word	0x000000ff
        /*1084*/ 	.word	0x00000190
        /*1088*/ 	.short	0x0100
        /*108a*/ 	.byte	0x07
	.zero		1


	//   ....[45]....
        /*108c*/ 	.word	0x00000ac0
        /*1090*/ 	.word	0x000000ff
        /*1094*/ 	.word	0x00000198
        /*1098*/ 	.short	0x0100
        /*109a*/ 	.byte	0x07
	.zero		1


	//   ....[46]....
        /*109c*/ 	.word	0x00000b00
        /*10a0*/ 	.word	0x000000ff
        /*10a4*/ 	.word	0x00000170
        /*10a8*/ 	.short	0x0100
        /*10aa*/ 	.byte	0x0a
	.zero		1


	//   ....[47]....
        /*10ac*/ 	.word	0x00000b10
        /*10b0*/ 	.word	0x000000ff
        /*10b4*/ 	.word	0x00000178
        /*10b8*/ 	.short	0x0100
        /*10ba*/ 	.byte	0x0a
	.zero		1


	//   ....[48]....
        /*10bc*/ 	.word	0x00000b20
        /*10c0*/ 	.word	0x000000ff
        /*10c4*/ 	.word	0x00000180
        /*10c8*/ 	.short	0x0100
        /*10ca*/ 	.byte	0x0a
	.zero		1


	//   ....[49]....
        /*10cc*/ 	.word	0x00000b30
        /*10d0*/ 	.word	0x000000ff
        /*10d4*/ 	.word	0x00000188
        /*10d8*/ 	.short	0x0100
        /*10da*/ 	.byte	0x0a
	.zero		1


	//   ....[50]....
        /*10dc*/ 	.word	0x000019e0
        /*10e0*/ 	.word	0x000000ff
        /*10e4*/ 	.word	0xfffffff8
        /*10e8*/ 	.short	0x010a
        /*10ea*/ 	.byte	0x11
	.zero		1


	//   ....[51]....
        /*10ec*/ 	.word	0x000023c0
        /*10f0*/ 	.word	0x000000ff
        /*10f4*/ 	.word	0x00000000
        /*10f8*/ 	.short	0x010a
        /*10fa*/ 	.byte	0x06
	.zero		1


	//   ....[52]....
        /*10fc*/ 	.word	0x00002400
        /*1100*/ 	.word	0x000000ff
        /*1104*/ 	.word	0x00000000
        /*1108*/ 	.short	0x010a
        /*110a*/ 	.byte	0x06
	.zero		1


	//   ....[53]....
        /*110c*/ 	.word	0x00003590
        /*1110*/ 	.word	0x000000ff
        /*1114*/ 	.word	0x00000000
        /*1118*/ 	.short	0x010a
        /*111a*/ 	.byte	0x09
	.zero		1


	//   ....[54]....
        /*111c*/ 	.word	0x000035d0
        /*1120*/ 	.word	0x000000ff
        /*1124*/ 	.word	0x00000000
        /*1128*/ 	.short	0x010a
        /*112a*/ 	.byte	0x09
	.zero		1


	//   ....[55]....
        /*112c*/ 	.word	0x00004610
        /*1130*/ 	.word	0x000000e5
        /*1134*/ 	.word	0x00000000
        /*1138*/ 	.short	0x0101
        /*113a*/ 	.byte	0x3f
	.zero		1


	//   ....[56]....
        /*113c*/ 	.word	0x000056c0
        /*1140*/ 	.word	0x000000e3
        /*1144*/ 	.word	0x00000000
        /*1148*/ 	.short	0x0101
        /*114a*/ 	.byte	0x1d
	.zero		1


	//   ....[57]....
        /*114c*/ 	.word	0x00005820
        /*1150*/ 	.word	0x00000018
        /*1154*/ 	.word	0x00000000
        /*1158*/ 	.short	0x0101
        /*115a*/ 	.byte	0x3f
	.zero		1


	//   ....[58]....
        /*115c*/ 	.word	0x000058d0
        /*1160*/ 	.word	0x000000ff
        /*1164*/ 	.word	0x00000008
        /*1168*/ 	.short	0x010a
        /*116a*/ 	.byte	0x11
	.zero		1


	//   ....[59]....
        /*116c*/ 	.word	0x0000eac0
        /*1170*/ 	.word	0x00000003
        /*1174*/ 	.word	0x00000000
        /*1178*/ 	.short	0x0101
        /*117a*/ 	.byte	0x1d
	.zero		1


	//   ....[60]....
        /*117c*/ 	.word	0x0000f500
        /*1180*/ 	.word	0x0000000c
        /*1184*/ 	.word	0x000000b0
        /*1188*/ 	.short	0x010a
        /*118a*/ 	.byte	0x3f
	.zero		1


	//   ....[61]....
        /*118c*/ 	.word	0x0000f8d0
        /*1190*/ 	.word	0x00000004
        /*1194*/ 	.word	0x00000198
        /*1198*/ 	.short	0x0101
        /*119a*/ 	.byte	0x3f
	.zero		1


	//   ....[62]....
        /*119c*/ 	.word	0x000100e0
        /*11a0*/ 	.word	0x00000007
        /*11a4*/ 	.word	0x00000000
        /*11a8*/ 	.short	0x010a
        /*11aa*/ 	.byte	0x3f
	.zero		1


	//   ....[63]....
        /*11ac*/ 	.word	0x00010160
        /*11b0*/ 	.word	0x00000009
        /*11b4*/ 	.word	0x00000000
        /*11b8*/ 	.short	0x010a
        /*11ba*/ 	.byte	0x3f
	.zero		1


	//   ....[64]....
        /*11bc*/ 	.word	0x000101f0
        /*11c0*/ 	.word	0x00000006
        /*11c4*/ 	.word	0x00000000
        /*11c8*/ 	.short	0x010a
        /*11ca*/ 	.byte	0x3f
	.zero		1


	//   ....[65]....
        /*11cc*/ 	.word	0x00010280
        /*11d0*/ 	.word	0x00000009
        /*11d4*/ 	.word	0x00000000
        /*11d8*/ 	.short	0x010a
        /*11da*/ 	.byte	0x3f
	.zero		1


	//   ....[66]....
        /*11dc*/ 	.word	0x00010310
        /*11e0*/ 	.word	0x00000006
        /*11e4*/ 	.word	0x00000000
        /*11e8*/ 	.short	0x010a
        /*11ea*/ 	.byte	0x3f
	.zero		1


	//   ....[67]....
        /*11ec*/ 	.word	0x000103a0
        /*11f0*/ 	.word	0x00000009
        /*11f4*/ 	.word	0x00000000
        /*11f8*/ 	.short	0x010a
        /*11fa*/ 	.byte	0x3f
	.zero		1


	//   ....[68]....
        /*11fc*/ 	.word	0x00010430
        /*1200*/ 	.word	0x00000006
        /*1204*/ 	.word	0x00000000
        /*1208*/ 	.short	0x010a
        /*120a*/ 	.byte	0x3f
	.zero		1


	//   ....[69]....
        /*120c*/ 	.word	0x000104c0
        /*1210*/ 	.word	0x00000009
        /*1214*/ 	.word	0x00000000
        /*1218*/ 	.short	0x010a
        /*121a*/ 	.byte	0x3f
	.zero		1


	//   ....[70]....
        /*121c*/ 	.word	0x00010550
        /*1220*/ 	.word	0x00000006
        /*1224*/ 	.word	0x00000000
        /*1228*/ 	.short	0x010a
        /*122a*/ 	.byte	0x3f
	.zero		1


	//   ....[71]....
        /*122c*/ 	.word	0x000105e0
        /*1230*/ 	.word	0x00000009
        /*1234*/ 	.word	0x00000000
        /*1238*/ 	.short	0x010a
        /*123a*/ 	.byte	0x3f
	.zero		1


	//   ....[72]....
        /*123c*/ 	.word	0x00010670
        /*1240*/ 	.word	0x00000006
        /*1244*/ 	.word	0x00000000
        /*1248*/ 	.short	0x010a
        /*124a*/ 	.byte	0x3f
	.zero		1


	//   ....[73]....
        /*124c*/ 	.word	0x00010700
        /*1250*/ 	.word	0x00000009
        /*1254*/ 	.word	0x00000000
        /*1258*/ 	.short	0x010a
        /*125a*/ 	.byte	0x3f
	.zero		1


	//   ....[74]....
        /*125c*/ 	.word	0x00010790
        /*1260*/ 	.word	0x00000006
        /*1264*/ 	.word	0x00000000
        /*1268*/ 	.short	0x010a
        /*126a*/ 	.byte	0x3f
	.zero		1


	//   ....[75]....
        /*126c*/ 	.word	0x00010820
        /*1270*/ 	.word	0x00000009
        /*1274*/ 	.word	0x00000000
        /*1278*/ 	.short	0x010a
        /*127a*/ 	.byte	0x3f
	.zero		1


	//   ....[76]....
        /*127c*/ 	.word	0x000108b0
        /*1280*/ 	.word	0x00000006
        /*1284*/ 	.word	0x00000000
        /*1288*/ 	.short	0x010a
        /*128a*/ 	.byte	0x3f
	.zero		1


	//   ....[77]....
        /*128c*/ 	.word	0x00010940
        /*1290*/ 	.word	0x00000009
        /*1294*/ 	.word	0x00000000
        /*1298*/ 	.short	0x010a
        /*129a*/ 	.byte	0x3f
	.zero		1


	//   ....[78]....
        /*129c*/ 	.word	0x000109d0
        /*12a0*/ 	.word	0x00000006
        /*12a4*/ 	.word	0x00000000
        /*12a8*/ 	.short	0x010a
        /*12aa*/ 	.byte	0x3f
	.zero		1


	//   ....[79]....
        /*12ac*/ 	.word	0x00010a60
        /*12b0*/ 	.word	0x00000009
        /*12b4*/ 	.word	0x00000000
        /*12b8*/ 	.short	0x010a
        /*12ba*/ 	.byte	0x3f
	.zero		1


	//   ....[80]....
        /*12bc*/ 	.word	0x00010af0
        /*12c0*/ 	.word	0x00000006
        /*12c4*/ 	.word	0x00000000
        /*12c8*/ 	.short	0x010a
        /*12ca*/ 	.byte	0x3f
	.zero		1


	//   ....[81]....
        /*12cc*/ 	.word	0x00010b80
        /*12d0*/ 	.word	0x00000009
        /*12d4*/ 	.word	0x00000000
        /*12d8*/ 	.short	0x010a
        /*12da*/ 	.byte	0x3f
	.zero		1


	//   ....[82]....
        /*12dc*/ 	.word	0x00010c10
        /*12e0*/ 	.word	0x00000006
        /*12e4*/ 	.word	0x00000000
        /*12e8*/ 	.short	0x010a
        /*12ea*/ 	.byte	0x3f
	.zero		1


	//   ....[83]....
        /*12ec*/ 	.word	0x00010ca0
        /*12f0*/ 	.word	0x00000003
        /*12f4*/ 	.word	0x00000000
        /*12f8*/ 	.short	0x010a
        /*12fa*/ 	.byte	0x3f
	.zero		1


	//   ....[84]....
        /*12fc*/ 	.word	0x00010d10
        /*1300*/ 	.word	0x00000003
        /*1304*/ 	.word	0xfffffff8
        /*1308*/ 	.short	0x010a
        /*130a*/ 	.byte	0x3f
	.zero		1


	//   ....[85]....
        /*130c*/ 	.word	0x00010d70
        /*1310*/ 	.word	0x00000003
        /*1314*/ 	.word	0x00000000
        /*1318*/ 	.short	0x010a
        /*131a*/ 	.byte	0x3f
	.zero		1


	//   ....[86]....
        /*131c*/ 	.word	0x00010de0
        /*1320*/ 	.word	0x00000000
        /*1324*/ 	.word	0x00000000
        /*1328*/ 	.short	0x010a
        /*132a*/ 	.byte	0x3f
	.zero		1


	//   ....[87]....
        /*132c*/ 	.word	0x00010e50
        /*1330*/ 	.word	0x00000019
        /*1334*/ 	.word	0x00000008
        /*1338*/ 	.short	0x010a
        /*133a*/ 	.byte	0x3f
	.zero		1


	//   ....[88]....
        /*133c*/ 	.word	0x00010f20
        /*1340*/ 	.word	0x0000000c
        /*1344*/ 	.word	0x000000b0
        /*1348*/ 	.short	0x010a
        /*134a*/ 	.byte	0x3f
	.zero		1


	//   ....[89]....
        /*134c*/ 	.word	0x00011000
        /*1350*/ 	.word	0x00000007
        /*1354*/ 	.word	0x00000000
        /*1358*/ 	.short	0x010a
        /*135a*/ 	.byte	0x3f
	.zero		1


	//   ....[90]....
        /*135c*/ 	.word	0x00011050
        /*1360*/ 	.word	0x00000009
        /*1364*/ 	.word	0x00000000
        /*1368*/ 	.short	0x010a
        /*136a*/ 	.byte	0x3f
	.zero		1


	//   ....[91]....
        /*136c*/ 	.word	0x000110a0
        /*1370*/ 	.word	0x00000006
        /*1374*/ 	.word	0x00000000
        /*1378*/ 	.short	0x010a
        /*137a*/ 	.byte	0x3f
	.zero		1


	//   ....[92]....
        /*137c*/ 	.word	0x000110f0
        /*1380*/ 	.word	0x00000009
        /*1384*/ 	.word	0x00000000
        /*1388*/ 	.short	0x010a
        /*138a*/ 	.byte	0x3f
	.zero		1


	//   ....[93]....
        /*138c*/ 	.word	0x00011140
        /*1390*/ 	.word	0x00000006
        /*1394*/ 	.word	0x00000000
        /*1398*/ 	.short	0x010a
        /*139a*/ 	.byte	0x3f
	.zero		1


	//   ....[94]....
        /*139c*/ 	.word	0x00011190
        /*13a0*/ 	.word	0x00000009
        /*13a4*/ 	.word	0x00000000
        /*13a8*/ 	.short	0x010a
        /*13aa*/ 	.byte	0x3f
	.zero		1


	//   ....[95]....
        /*13ac*/ 	.word	0x000111e0
        /*13b0*/ 	.word	0x00000006
        /*13b4*/ 	.word	0x00000000
        /*13b8*/ 	.short	0x010a
        /*13ba*/ 	.byte	0x3f
	.zero		1


	//   ....[96]....
        /*13bc*/ 	.word	0x00011230
        /*13c0*/ 	.word	0x00000009
        /*13c4*/ 	.word	0x00000000
        /*13c8*/ 	.short	0x010a
        /*13ca*/ 	.byte	0x3f
	.zero		1


	//   ....[97]....
        /*13cc*/ 	.word	0x00011280
        /*13d0*/ 	.word	0x00000006
        /*13d4*/ 	.word	0x00000000
        /*13d8*/ 	.short	0x010a
        /*13da*/ 	.byte	0x3f
	.zero		1


	//   ....[98]....
        /*13dc*/ 	.word	0x000112d0
        /*13e0*/ 	.word	0x00000009
        /*13e4*/ 	.word	0x00000000
        /*13e8*/ 	.short	0x010a
        /*13ea*/ 	.byte	0x3f
	.zero		1


	//   ....[99]....
        /*13ec*/ 	.word	0x00011320
        /*13f0*/ 	.word	0x00000006
        /*13f4*/ 	.word	0x00000000
        /*13f8*/ 	.short	0x010a
        /*13fa*/ 	.byte	0x3f
	.zero		1


	//   ....[100]....
        /*13fc*/ 	.word	0x00011370
        /*1400*/ 	.word	0x00000009
        /*1404*/ 	.word	0x00000000
        /*1408*/ 	.short	0x010a
        /*140a*/ 	.byte	0x3f
	.zero		1


	//   ....[101]....
        /*140c*/ 	.word	0x000113c0
        /*1410*/ 	.word	0x00000006
        /*1414*/ 	.word	0x00000000
        /*1418*/ 	.short	0x010a
        /*141a*/ 	.byte	0x3f
	.zero		1


	//   ....[102]....
        /*141c*/ 	.word	0x00011410
        /*1420*/ 	.word	0x00000009
        /*1424*/ 	.word	0x00000000
        /*1428*/ 	.short	0x010a
        /*142a*/ 	.byte	0x3f
	.zero		1


	//   ....[103]....
        /*142c*/ 	.word	0x00011460
        /*1430*/ 	.word	0x00000006
        /*1434*/ 	.word	0x00000000
        /*1438*/ 	.short	0x010a
        /*143a*/ 	.byte	0x3f
	.zero		1


	//   ....[104]....
        /*143c*/ 	.word	0x000114b0
        /*1440*/ 	.word	0x00000009
        /*1444*/ 	.word	0x00000000
        /*1448*/ 	.short	0x010a
        /*144a*/ 	.byte	0x3f
	.zero		1


	//   ....[105]....
        /*144c*/ 	.word	0x00011500
        /*1450*/ 	.word	0x00000006
        /*1454*/ 	.word	0x00000000
        /*1458*/ 	.short	0x010a
        /*145a*/ 	.byte	0x3f
	.zero		1


	//   ....[106]....
        /*145c*/ 	.word	0x00011550
        /*1460*/ 	.word	0x00000009
        /*1464*/ 	.word	0x00000000
        /*1468*/ 	.short	0x010a
        /*146a*/ 	.byte	0x3f
	.zero		1


	//   ....[107]....
        /*146c*/ 	.word	0x000115a0
        /*1470*/ 	.word	0x00000006
        /*1474*/ 	.word	0x00000000
        /*1478*/ 	.short	0x010a
        /*147a*/ 	.byte	0x3f
	.zero		1


	//   ....[108]....
        /*147c*/ 	.word	0x000115f0
        /*1480*/ 	.word	0x00000009
        /*1484*/ 	.word	0x00000000
        /*1488*/ 	.short	0x010a
        /*148a*/ 	.byte	0x3f
	.zero		1


	//   ....[109]....
        /*148c*/ 	.word	0x00011640
        /*1490*/ 	.word	0x00000006
        /*1494*/ 	.word	0x00000000
        /*1498*/ 	.short	0x010a
        /*149a*/ 	.byte	0x3f
	.zero		1


	//----- nvinfo : EIATTR_NUM_MBARRIERS
	.align		4
.L_30:
        /*149c*/ 	.byte	0x03, 0x38
        /*149e*/ 	.short	0x0032


	//----- nvinfo : EIATTR_EXIT_INSTR_OFFSETS
	.align		4
        /*14a0*/ 	.byte	0x04, 0x1c
        /*14a2*/ 	.short	(.L_32 - .L_31)


	//   ....[0]....
.L_31:
        /*14a4*/ 	.word	0x00001720


	//   ....[1]....
        /*14a8*/ 	.word	0x00001780


	//   ....[2]....
        /*14ac*/ 	.word	0x0000f1d0


	//   ....[3]....
        /*14b0*/ 	.word	0x0000f200


	//   ....[4]....
        /*14b4*/ 	.word	0x00010cf0


	//----- nvinfo : EIATTR_MAX_THREADS
	.align		4
.L_32:
        /*14b8*/ 	.byte	0x04, 0x05
        /*14ba*/ 	.short	(.L_34 - .L_33)
.L_33:
        /*14bc*/ 	.word	0x00000180
        /*14c0*/ 	.word	0x00000001
        /*14c4*/ 	.word	0x00000001


	//----- nvinfo : EIATTR_CRS_STACK_SIZE
	.align		4
.L_34:
        /*14c8*/ 	.byte	0x04, 0x1e
        /*14ca*/ 	.short	(.L_36 - .L_35)
.L_35:
        /*14cc*/ 	.word	0x00000000


	//----- nvinfo : EIATTR_CBANK_PARAM_SIZE
	.align		4
.L_36:
        /*14d0*/ 	.byte	0x03, 0x19
        /*14d2*/ 	.short	0x0470


	//----- nvinfo : EIATTR_PARAM_CBANK
	.align		4
        /*14d4*/ 	.byte	0x04, 0x0a
        /*14d6*/ 	.short	(.L_38 - .L_37)
	.align		4
.L_37:
        /*14d8*/ 	.word	index@(.nv.constant0._ZN7cutlass13device_kernelINS_4gemm6kernel13GemmUniversalIN4cute5tupleIJiiiiEEENS1_10collective13CollectiveMmaINS1_37MainloopSm90TmaGmmaWarpSpecializedFP8ILi22ENS5_IJNS4_1CILi1EEENSA_ILi8EEESB_EEENS1_32KernelTmaWarpSpecializedPingpongEEENS5_IJNSA_ILi64EEENSA_ILi256EEENSA_ILi32EEEEEENS_12float_e4m3_tENS5_IJlSB_lEEESK_SL_NS4_8TiledMMAINS4_8MMA_AtomIJNS4_4SM904GMMA31MMA_64x256x32_F32E4M3E4M3_SS_TNILNSP_7ScaleInE1ELSR_1EEEEEENS4_6LayoutINS5_IJSB_SB_SB_EEENS5_IJNSA_ILi0EEESW_SW_EEEEENS5_IJNS4_10UnderscoreESZ_SZ_EEEEENS4_23SM90_TMA_LOAD_MULTICASTENS4_14ComposedLayoutINS4_7SwizzleILi1ELi4ELi3EEENS4_18smem_ptr_flag_bitsILi8EEENSU_INS5_IJSC_SI_EEENS5_IJSI_SB_EEEEEEEvNS4_8identityENS4_13SM90_TMA_LOADES1B_vS1C_EENS_8epilogue10collective6detail29Sm90TmaWarpSpecializedAdapterINS1G_15DefaultEpilogueISK_SL_SL_NS1F_6thread17LinearCombinationISK_Li1EffLNS1K_9ScaleType4KindE0ELNS_15FloatRoundStyleE2ESK_EENS1_15EpilogueDefaultEEEEEvvEEEEvNT_6ParamsE)
        /*14dc*/ 	.short	0x0210
        /*14de*/ 	.short	0x0470


	//----- nvinfo : EIATTR_SW_WAR
	.align		4
.L_38:
        /*14e0*/ 	.byte	0x04, 0x36
        /*14e2*/ 	.short	(.L_40 - .L_39)
.L_39:
        /*14e4*/ 	.word	0x00000008
.L_40:


//--------------------- .nv.callgraph             --------------------------
	.section	.nv.callgraph,"",@"SHT_CUDA_CALLGRAPH"
	.align	4
	.sectionentsize	8
	.align		4
        /*0000*/ 	.word	0x00000000
	.align		4
        /*0004*/ 	.word	0xffffffff
	.align		4
        /*0008*/ 	.word	0x00000000
	.align		4
        /*000c*/ 	.word	0xfffffffe
	.align		4
        /*0010*/ 	.word	0x00000000
	.align		4
        /*0014*/ 	.word	0xfffffffd
	.align		4
        /*0018*/ 	.word	0x00000000
	.align		4
        /*001c*/ 	.word	0xfffffffc


//--------------------- .nv.constant4             --------------------------
	.section	.nv.constant4,"a",@progbits
	.align	8
	.align		8
.nv.constant4:
        /*0000*/ 	.dword	_ZN40_INTERNAL_8a486261_4_k_cu_3e0000e7_199684cuda3std3__45__cpo5beginE
	.align		8
        /*0008*/ 	.dword	_ZN40_INTERNAL_8a486261_4_k_cu_3e0000e7_199684cuda3std3__45__cpo3endE
	.align		8
        /*0010*/ 	.dword	_ZN40_INTERNAL_8a486261_4_k_cu_3e0000e7_199684cuda3std3__45__cpo6cbeginE
	.align		8
        /*0018*/ 	.dword	_ZN40_INTERNAL_8a486261_4_k_cu_3e0000e7_199684cuda3std3__45__cpo4cendE
	.align		8
        /*0020*/ 	.dword	_ZN40_INTERNAL_8a486261_4_k_cu_3e0000e7_199684cuda3std3__442_GLOBAL__N__8a486261_4_k_cu_3e0000e7_199686ignoreE
	.align		8
        /*0028*/ 	.dword	_ZN40_INTERNAL_8a486261_4_k_cu_3e0000e7_199684cuda3std3__419piecewise_constructE
	.align		8
        /*0030*/ 	.dword	_ZN40_INTERNAL_8a486261_4_k_cu_3e0000e7_199684cuda3std3__48in_placeE
	.align		8
        /*0038*/ 	.dword	_ZN40_INTERNAL_8a486261_4_k_cu_3e0000e7_199684cuda3std6ranges3__45__cpo4swapE
	.align		8
        /*0040*/ 	.dword	_ZN40_INTERNAL_8a486261_4_k_cu_3e0000e7_199684cuda3std6ranges3__45__cpo9iter_moveE
	.align		8
        /*0048*/ 	.dword	_ZN40_INTERNAL_8a486261_4_k_cu_3e0000e7_199684cute7productE
	.align		8
        /*0050*/ 	.dword	_ZN40_INTERNAL_8a486261_4_k_cu_3e0000e7_199684cute1_E


//--------------------- .text._ZN7cutlass13device_kernelINS_4gemm6kernel13GemmUniversalIN4cute5tupleIJiiiiEEENS1_10collective13CollectiveMmaINS1_37MainloopSm90TmaGmmaWarpSpecializedFP8ILi22ENS5_IJNS4_1CILi1EEENSA_ILi8EEESB_EEENS1_32KernelTmaWarpSpecializedPingpongEEENS5_IJNSA_ILi64EEENSA_ILi256EEENSA_ILi32EEEEEENS_12float_e4m3_tENS5_IJlSB_lEEESK_SL_NS4_8TiledMMAINS4_8MMA_AtomIJNS4_4SM904GMMA31MMA_64x256x32_F32E4M3E4M3_SS_TNILNSP_7ScaleInE1ELSR_1EEEEEENS4_6LayoutINS5_IJSB_SB_SB_EEENS5_IJNSA_ILi0EEESW_SW_EEEEENS5_IJNS4_10UnderscoreESZ_SZ_EEEEENS4_23SM90_TMA_LOAD_MULTICASTENS4_14ComposedLayoutINS4_7SwizzleILi1ELi4ELi3EEENS4_18smem_ptr_flag_bitsILi8EEENSU_INS5_IJSC_SI_EEENS5_IJSI_SB_EEEEEEEvNS4_8identityENS4_13SM90_TMA_LOADES1B_vS1C_EENS_8epilogue10collective6detail29Sm90TmaWarpSpecializedAdapterINS1G_15DefaultEpilogueISK_SL_SL_NS1F_6thread17LinearCombinationISK_Li1EffLNS1K_9ScaleType4KindE0ELNS_15FloatRoundStyleE2ESK_EENS1_15EpilogueDefaultEEEEEvvEEEEvNT_6ParamsE --------------------------
	.section	.text._ZN7cutlass13device_kernelINS_4gemm6kernel13GemmUniversalIN4cute5tupleIJiiiiEEENS1_10collective13CollectiveMmaINS1_37MainloopSm90TmaGmmaWarpSpecializedFP8ILi22ENS5_IJNS4_1CILi1EEENSA_ILi8EEESB_EEENS1_32KernelTmaWarpSpecializedPingpongEEENS5_IJNSA_ILi64EEENSA_ILi256EEENSA_ILi32EEEEEENS_12float_e4m3_tENS5_IJlSB_lEEESK_SL_NS4_8TiledMMAINS4_8MMA_AtomIJNS4_4SM904GMMA31MMA_64x256x32_F32E4M3E4M3_SS_TNILNSP_7ScaleInE1ELSR_1EEEEEENS4_6LayoutINS5_IJSB_SB_SB_EEENS5_IJNSA_ILi0EEESW_SW_EEEEENS5_IJNS4_10UnderscoreESZ_SZ_EEEEENS4_23SM90_TMA_LOAD_MULTICASTENS4_14ComposedLayoutINS4_7SwizzleILi1ELi4ELi3EEENS4_18smem_ptr_flag_bitsILi8EEENSU_INS5_IJSC_SI_EEENS5_IJSI_SB_EEEEEEEvNS4_8identityENS4_13SM90_TMA_LOADES1B_vS1C_EENS_8epilogue10collective6detail29Sm90TmaWarpSpecializedAdapterINS1G_15DefaultEpilogueISK_SL_SL_NS1F_6thread17LinearCombinationISK_Li1EffLNS1K_9ScaleType4KindE0ELNS_15FloatRoundStyleE2ESK_EENS1_15EpilogueDefaultEEEEEvvEEEEvNT_6ParamsE,"ax",@progbits
	.align	128
.text._ZN7cutlass13device_kernelINS_4gemm6kernel13GemmUniversalIN4cute5tupleIJiiiiEEENS1_10collective13CollectiveMmaINS1_37MainloopSm90TmaGmmaWarpSpecializedFP8ILi22ENS5_IJNS4_1CILi1EEENSA_ILi8EEESB_EEENS1_32KernelTmaWarpSpecializedPingpongEEENS5_IJNSA_ILi64EEENSA_ILi256EEENSA_ILi32EEEEEENS_12float_e4m3_tENS5_IJlSB_lEEESK_SL_NS4_8TiledMMAINS4_8MMA_AtomIJNS4_4SM904GMMA31MMA_64x256x32_F32E4M3E4M3_SS_TNILNSP_7ScaleInE1ELSR_1EEEEEENS4_6LayoutINS5_IJSB_SB_SB_EEENS5_IJNSA_ILi0EEESW_SW_EEEEENS5_IJNS4_10UnderscoreESZ_SZ_EEEEENS4_23SM90_TMA_LOAD_MULTICASTENS4_14ComposedLayoutINS4_7SwizzleILi1ELi4ELi3EEENS4_18smem_ptr_flag_bitsILi8EEENSU_INS5_IJSC_SI_EEENS5_IJSI_SB_EEEEEEEvNS4_8identityENS4_13SM90_TMA_LOADES1B_vS1C_EENS_8epilogue10collective6detail29Sm90TmaWarpSpecializedAdapterINS1G_15DefaultEpilogueISK_SL_SL_NS1F_6thread17LinearCombinationISK_Li1EffLNS1K_9ScaleType4KindE0ELNS_15FloatRoundStyleE2ESK_EENS1_15EpilogueDefaultEEEEEvvEEEEvNT_6ParamsE:
        .type           _ZN7cutlass13device_kernelINS_4gemm6kernel13GemmUniversalIN4cute5tupleIJiiiiEEENS1_10collective13CollectiveMmaINS1_37MainloopSm90TmaGmmaWarpSpecializedFP8ILi22ENS5_IJNS4_1CILi1EEENSA_ILi8EEESB_EEENS1_32KernelTmaWarpSpecializedPingpongEEENS5_IJNSA_ILi64EEENSA_ILi256EEENSA_ILi32EEEEEENS_12float_e4m3_tENS5_IJlSB_lEEESK_SL_NS4_8TiledMMAINS4_8MMA_AtomIJNS4_4SM904GMMA31MMA_64x256x32_F32E4M3E4M3_SS_TNILNSP_7ScaleInE1ELSR_1EEEEEENS4_6LayoutINS5_IJSB_SB_SB_EEENS5_IJNSA_ILi0EEESW_SW_EEEEENS5_IJNS4_10UnderscoreESZ_SZ_EEEEENS4_23SM90_TMA_LOAD_MULTICASTENS4_14ComposedLayoutINS4_7SwizzleILi1ELi4ELi3EEENS4_18smem_ptr_flag_bitsILi8EEENSU_INS5_IJSC_SI_EEENS5_IJSI_SB_EEEEEEEvNS4_8identityENS4_13SM90_TMA_LOADES1B_vS1C_EENS_8epilogue10collective6detail29Sm90TmaWarpSpecializedAdapterINS1G_15DefaultEpilogueISK_SL_SL_NS1F_6thread17LinearCombinationISK_Li1EffLNS1K_9ScaleType4KindE0ELNS_15FloatRoundStyleE2ESK_EENS1_15EpilogueDefaultEEEEEvvEEEEvNT_6ParamsE,@function
        .size           _ZN7cutlass13device_kernelINS_4gemm6kernel13GemmUniversalIN4cute5tupleIJiiiiEEENS1_10collective13CollectiveMmaINS1_37MainloopSm90TmaGmmaWarpSpecializedFP8ILi22ENS5_IJNS4_1CILi1EEENSA_ILi8EEESB_EEENS1_32KernelTmaWarpSpecializedPingpongEEENS5_IJNSA_ILi64EEENSA_ILi256EEENSA_ILi32EEEEEENS_12float_e4m3_tENS5_IJlSB_lEEESK_SL_NS4_8TiledMMAINS4_8MMA_AtomIJNS4_4SM904GMMA31MMA_64x256x32_F32E4M3E4M3_SS_TNILNSP_7ScaleInE1ELSR_1EEEEEENS4_6LayoutINS5_IJSB_SB_SB_EEENS5_IJNSA_ILi0EEESW_SW_EEEEENS5_IJNS4_10UnderscoreESZ_SZ_EEEEENS4_23SM90_TMA_LOAD_MULTICASTENS4_14ComposedLayoutINS4_7SwizzleILi1ELi4ELi3EEENS4_18smem_ptr_flag_bitsILi8EEENSU_INS5_IJSC_SI_EEENS5_IJSI_SB_EEEEEEEvNS4_8identityENS4_13SM90_TMA_LOADES1B_vS1C_EENS_8epilogue10collective6detail29Sm90TmaWarpSpecializedAdapterINS1G_15DefaultEpilogueISK_SL_SL_NS1F_6thread17LinearCombinationISK_Li1EffLNS1K_9ScaleType4KindE0ELNS_15FloatRoundStyleE2ESK_EENS1_15EpilogueDefaultEEEEEvvEEEEvNT_6ParamsE,(.L_x_373 - _ZN7cutlass13device_kernelINS_4gemm6kernel13GemmUniversalIN4cute5tupleIJiiiiEEENS1_10collective13CollectiveMmaINS1_37MainloopSm90TmaGmmaWarpSpecializedFP8ILi22ENS5_IJNS4_1CILi1EEENSA_ILi8EEESB_EEENS1_32KernelTmaWarpSpecializedPingpongEEENS5_IJNSA_ILi64EEENSA_ILi256EEENSA_ILi32EEEEEENS_12float_e4m3_tENS5_IJlSB_lEEESK_SL_NS4_8TiledMMAINS4_8MMA_AtomIJNS4_4SM904GMMA31MMA_64x256x32_F32E4M3E4M3_SS_TNILNSP_7ScaleInE1ELSR_1EEEEEENS4_6LayoutINS5_IJSB_SB_SB_EEENS5_IJNSA_ILi0EEESW_SW_EEEEENS5_IJNS4_10UnderscoreESZ_SZ_EEEEENS4_23SM90_TMA_LOAD_MULTICASTENS4_14ComposedLayoutINS4_7SwizzleILi1ELi4ELi3EEENS4_18smem_ptr_flag_bitsILi8EEENSU_INS5_IJSC_SI_EEENS5_IJSI_SB_EEEEEEEvNS4_8identityENS4_13SM90_TMA_LOADES1B_vS1C_EENS_8epilogue10collective6detail29Sm90TmaWarpSpecializedAdapterINS1G_15DefaultEpilogueISK_SL_SL_NS1F_6thread17LinearCombinationISK_Li1EffLNS1K_9ScaleType4KindE0ELNS_15FloatRoundStyleE2ESK_EENS1_15EpilogueDefaultEEEEEvvEEEEvNT_6ParamsE)
        .other          _ZN7cutlass13device_kernelINS_4gemm6kernel13GemmUniversalIN4cute5tupleIJiiiiEEENS1_10collective13CollectiveMmaINS1_37MainloopSm90TmaGmmaWarpSpecializedFP8ILi22ENS5_IJNS4_1CILi1EEENSA_ILi8EEESB_EEENS1_32KernelTmaWarpSpecializedPingpongEEENS5_IJNSA_ILi64EEENSA_ILi256EEENSA_ILi32EEEEEENS_12float_e4m3_tENS5_IJlSB_lEEESK_SL_NS4_8TiledMMAINS4_8MMA_AtomIJNS4_4SM904GMMA31MMA_64x256x32_F32E4M3E4M3_SS_TNILNSP_7ScaleInE1ELSR_1EEEEEENS4_6LayoutINS5_IJSB_SB_SB_EEENS5_IJNSA_ILi0EEESW_SW_EEEEENS5_IJNS4_10UnderscoreESZ_SZ_EEEEENS4_23SM90_TMA_LOAD_MULTICASTENS4_14ComposedLayoutINS4_7SwizzleILi1ELi4ELi3EEENS4_18smem_ptr_flag_bitsILi8EEENSU_INS5_IJSC_SI_EEENS5_IJSI_SB_EEEEEEEvNS4_8identityENS4_13SM90_TMA_LOADES1B_vS1C_EENS_8epilogue10collective6detail29Sm90TmaWarpSpecializedAdapterINS1G_15DefaultEpilogueISK_SL_SL_NS1F_6thread17LinearCombinationISK_Li1EffLNS1K_9ScaleType4KindE0ELNS_15FloatRoundStyleE2ESK_EENS1_15EpilogueDefaultEEEEEvvEEEEvNT_6ParamsE,@"STO_CUDA_ENTRY STV_DEFAULT"
_ZN7cutlass13device_kernelINS_4gemm6kernel13GemmUniversalIN4cute5tupleIJiiiiEEENS1_10collective13CollectiveMmaINS1_37MainloopSm90TmaGmmaWarpSpecializedFP8ILi22ENS5_IJNS4_1CILi1EEENSA_ILi8EEESB_EEENS1_32KernelTmaWarpSpecializedPingpongEEENS5_IJNSA_ILi64EEENSA_ILi256EEENSA_ILi32EEEEEENS_12float_e4m3_tENS5_IJlSB_lEEESK_SL_NS4_8TiledMMAINS4_8MMA_AtomIJNS4_4SM904GMMA31MMA_64x256x32_F32E4M3E4M3_SS_TNILNSP_7ScaleInE1ELSR_1EEEEEENS4_6LayoutINS5_IJSB_SB_SB_EEENS5_IJNSA_ILi0EEESW_SW_EEEEENS5_IJNS4_10UnderscoreESZ_SZ_EEEEENS4_23SM90_TMA_LOAD_MULTICASTENS4_14ComposedLayoutINS4_7SwizzleILi1ELi4ELi3EEENS4_18smem_ptr_flag_bitsILi8EEENSU_INS5_IJSC_SI_EEENS5_IJSI_SB_EEEEEEEvNS4_8identityENS4_13SM90_TMA_LOADES1B_vS1C_EENS_8epilogue10collective6detail29Sm90TmaWarpSpecializedAdapterINS1G_15DefaultEpilogueISK_SL_SL_NS1F_6thread17LinearCombinationISK_Li1EffLNS1K_9ScaleType4KindE0ELNS_15FloatRoundStyleE2ESK_EENS1_15EpilogueDefaultEEEEEvvEEEEvNT_6ParamsE:
[----:B------:R-:W0:Y:S02]  /*0000*/  LDC R1, c[0x0][0x28] ;  /* 0x00000a00ff017b82 */ /* 0x000e240000000800 */
[----:B0-----:R-:W-:Y:S01]  /*0010*/  VIADD R1, R1, 0xfffffee8 ;  /* 0xfffffee801017836 */ /* 0x001fe20000000000 */
[----:B------:R-:W0:Y:S01]  /*0020*/  S2R R2, SR_TID.X ;  /* 0x0000000000027919 */ /* 0x000e220000002100 */
[----:B------:R-:W-:Y:S01]  /*0030*/  ELECT P0, URZ, PT ;  /* 0x00000000003f782f */ /* 0x000fe20003800000 */
[----:B------:R-:W-:Y:S01]  /*0040*/  BSSY B0, `(.L_x_0) ;  /* 0x0000014000007945 */ /* 0x000fe20003800000 */
[--C-:B0-----:R-:W-:Y:S02]  /*0050*/  SHF.R.U32.HI R0, RZ, 0x5, R2.reuse ;  /* 0x00000005ff007819 */ /* 0x101fe40000011602 */
[----:B------:R-:W-:-:S03]  /*0060*/  SHF.R.U32.HI R5, RZ, 0x7, R2 ;  /* 0x00000007ff057819 */ /* 0x000fc60000011602 */
[----:B------:R-:W0:Y:S02]  /*0070*/  SHFL.IDX PT, R3, R0, RZ, 0x1f ;  /* 0x00001fff00037589 */ /* 0x000e2400000e0000 */
[----:B0-----:R-:W-:Y:S02]  /*0080*/  R2UR UR6, R3 ;  /* 0x00000000030672ca */ /* 0x001fe400000e0000 */
[----:B------:R0:W1:Y:S11]  /*0090*/  SHFL.IDX PT, R3, R5, RZ, 0x1f ;  /* 0x00001fff05037589 */ /* 0x00007600000e0000 */
[----:B------:R-:W-:-:S02]  /*00a0*/  USHF.R.S32.HI UR4, URZ, 0x1f, UR6 ;  /* 0x0000001f3f047899 */ /* 0x000fc40008011406 */
[----:B------:R-:W-:Y:S02]  /*00b0*/  ISETP.NE.OR P0, PT, RZ, UR6, !P0 ;  /* 0x00000006ff007c0c */ /* 0x000fe4000c705670 */
[----:B------:R-:W-:-:S04]  /*00c0*/  ULEA.HI UR4, UR4, UR6, URZ, 0x2 ;  /* 0x0000000604047291 */ /* 0x000fc8000f8f103f */
[----:B------:R-:W-:-:S04]  /*00d0*/  ULOP3.LUT UR4, UR4, 0xfffffffc, URZ, 0xc0, !UPT ;  /* 0xfffffffc04047892 */ /* 0x000fc8000f8ec03f */
[----:B------:R-:W-:-:S03]  /*00e0*/  UIADD3 UR6, UR6, -UR4, URZ ;  /* 0x8000000406067290 */ /* 0x000fc6000fffe03f */
[----:B01----:R-:W-:Y:S09]  /*00f0*/  @P0 BRA `(.L_x_1) ;  /* 0x0000000000200947 */ /* 0x003ff20003800000 */
[----:B------:R-:W-:Y:S02]  /*0100*/  ULDC.64 UR4, c[0x0][0x198] ;  /* 0x0000660000047ab9 */ /* 0x000fe40000000a00 */
[----:B------:R-:W-:Y:S02]  /*0110*/  UIADD3 UR8, UP0, UR4, 0xf0, URZ ;  /* 0x000000f004087890 */ /* 0x000fe4000ff1e03f */
[----:B------:R-:W-:Y:S02]  /*0120*/  UIADD3 UR4, UP1, UR4, 0x1f0, URZ ;  /* 0x000001f004047890 */ /* 0x000fe4000ff3e03f */
[----:B------:R-:W-:Y:S02]  /*0130*/  UIADD3.X UR9, URZ, UR5, URZ, UP0, !UPT ;  /* 0x000000053f097290 */ /* 0x000fe400087fe43f */
[----:B------:R-:W-:-:S07]  /*0140*/  UIADD3.X UR5, URZ, UR5, URZ, UP1, !UPT ;  /* 0x000000053f057290 */ /* 0x000fce0008ffe43f */
[----:B------:R0:W-:Y:S02]  /*0150*/  UTMACCTL.PF [UR8] ;  /* 0x00000000080079b9 */ /* 0x0001e40008040000 */
[----:B------:R0:W-:Y:S02]  /*0160*/  UTMACCTL.PF [UR4] ;  /* 0x00000000040079b9 */ /* 0x0001e40008040000 */
[----:B0-----:R-:W-:Y:S01]  /*0170*/  NOP ;  /* 0x0000000000007918 */ /* 0x001fe20000000000 */
.L_x_1:
[----:B------:R-:W-:Y:S05]  /*0180*/  BSYNC B0 ;  /* 0x0000000000007941 */ /* 0x000fea0003800000 */
.L_x_0:
[----:B------:R-:W0:Y:S01]  /*0190*/  SHFL.IDX PT, R6, R0, RZ, 0x1f ;  /* 0x00001fff00067589 */ /* 0x000e2200000e0000 */
[----:B------:R-:W-:Y:S01]  /*01a0*/  R2UR UR14, R3 ;  /* 0x00000000030e72ca */ /* 0x000fe200000e0000 */
[----:B------:R-:W-:-:S04]  /*01b0*/  UISETP.NE.AND UP0, UPT, UR6, 0x3, UPT ;  /* 0x000000030600788c */ /* 0x000fc8000bf05270 */
[----:B------:R-:W-:-:S08]  /*01c0*/  UISETP.EQ.OR UP0, UPT, UR6, URZ, !UP0 ;  /* 0x0000003f0600728c */ /* 0x000fd0000c702670 */
[----:B------:R-:W-:Y:S02]  /*01d0*/  UIADD3 UR12, UR14, -0x1, URZ ;  /* 0xffffffff0e0c7890 */ /* 0x000fe4000fffe03f */
[----:B------:R-:W-:Y:S02]  /*01e0*/  UISETP.EQ.AND UP0, UPT, UR14, URZ, UP0 ;  /* 0x0000003f0e00728c */ /* 0x000fe40008702270 */
[----:B------:R-:W-:Y:S02]  /*01f0*/  UISETP.GE.U32.AND UP1, UPT, UR12, 0x2, UPT ;  /* 0x000000020c00788c */ /* 0x000fe4000bf26070 */
[----:B------:R-:W-:Y:S01]  /*0200*/  USEL UR13, URZ, 0x1, !UP0 ;  /* 0x000000013f0d7887 */ /* 0x000fe2000c000000 */
[----:B0-----:R-:W-:-:S03]  /*0210*/  ISETP.NE.AND P0, PT, R6, RZ, PT ;  /* 0x000000ff0600720c */ /* 0x001fc60003f05270 */
[----:B------:R-:W-:-:S10]  /*0220*/  USEL UR13, UR13, 0x2, UP1 ;  /* 0x000000020d0d7887 */ /* 0x000fd40008800000 */
[----:B------:R-:W-:Y:S05]  /*0230*/  @P0 BRA `(.L_x_2) ;  /* 0x0000000000f40947 */ /* 0x000fea0003800000 */
[----:B------:R-:W-:Y:S01]  /*0240*/  ELECT P0, URZ, PT ;  /* 0x00000000003f782f */ /* 0x000fe20003800000 */
[----:B------:R-:W-:-:S12]  /*0250*/  BSSY B0, `(.L_x_2) ;  /* 0x000003b000007945 */ /* 0x000fd80003800000 */
[----:B------:R-:W-:Y:S05]  /*0260*/  @!P0 BRA `(.L_x_3) ;  /* 0x0000000000e48947 */ /* 0x000fea0003800000 */
[----:B------:R-:W0:Y:S01]  /*0270*/  S2UR UR7, SR_CgaCtaId ;  /* 0x00000000000779c3 */ /* 0x000e220000008800 */
[----:B------:R-:W-:Y:S01]  /*0280*/  UMOV UR4, 0x400 ;  /* 0x0000040000047882 */ /* 0x000fe20000000000 */
[----:B------:R-:W-:Y:S01]  /*0290*/  UMOV UR5, 0x1 ;  /* 0x0000000100057882 */ /* 0x000fe20000000000 */
[----:B------:R-:W-:Y:S02]  /*02a0*/  UMOV UR8, 0x8 ;  /* 0x0000000800087882 */ /* 0x000fe40000000000 */
[----:B------:R-:W-:-:S04]  /*02b0*/  UIADD3 UR8, -UR8, 0x100000, URZ ;  /* 0x0010000008087890 */ /* 0x000fc8000fffe13f */
[----:B------:R-:W-:Y:S02]  /*02c0*/  USHF.L.U32 UR9, UR8, 0xb, URZ ;  /* 0x0000000b08097899 */ /* 0x000fe4000800063f */
[----:B------:R-:W-:Y:S02]  /*02d0*/  USHF.L.U32 UR8, UR8, 0x1, URZ ;  /* 0x0000000108087899 */ /* 0x000fe4000800063f */
[----:B0-----:R-:W-:Y:S02]  /*02e0*/  ULEA UR7, UR7, UR4, 0x18 ;  /* 0x0000000407077291 */ /* 0x001fe4000f8ec03f */
[----:B------:R-:W-:-:S04]  /*02f0*/  UIADD3 UR4, -UR5, 0x100000, URZ ;  /* 0x0010000005047890 */ /* 0x000fc8000fffe13f */
[----:B------:R-:W-:Y:S02]  /*0300*/  USHF.L.U32 UR5, UR4, 0xb, URZ ;  /* 0x0000000b04057899 */ /* 0x000fe4000800063f */
[----:B------:R-:W-:Y:S01]  /*0310*/  USHF.L.U32 UR4, UR4, 0x1, URZ ;  /* 0x0000000104047899 */ /* 0x000fe2000800063f */
[----:B------:R-:W0:Y:S11]  /*0320*/  FENCE.VIEW.ASYNC.S ;  /* 0x00000000000073c6 */ /* 0x000e360000000000 */
[----:B0-----:R0:W1:Y:S01]  /*0330*/  SYNCS.EXCH.64 URZ, [UR7], UR4 ;  /* 0x00000004073f75b2 */ /* 0x0010620008000100 */
[----:B------:R0:W2:Y:S01]  /*0340*/  SYNCS.EXCH.64 URZ, [UR7+0xb0], UR8 ;  /* 0x0000b008073f75b2 */ /* 0x0000a20008000100 */
[----:B------:R0:W3:Y:S01]  /*0350*/  SYNCS.EXCH.64 URZ, [UR7+0x8], UR4 ;  /* 0x00000804073f75b2 */ /* 0x0000e20008000100 */
[----:B------:R0:W4:Y:S01]  /*0360*/  SYNCS.EXCH.64 URZ, [UR7+0xb8], UR8 ;  /* 0x0000b808073f75b2 */ /* 0x0001220008000100 */
[----:B------:R0:W0:Y:S01]  /*0370*/  SYNCS.EXCH.64 URZ, [UR7+0x10], UR4 ;  /* 0x00001004073f75b2 */ /* 0x0000220008000100 */
        /* <DEDUP_REMOVED lines=39> */
[----:B-1234-:R-:W-:Y:S01]  /*05f0*/  NOP ;  /* 0x0000000000007918 */ /* 0x01efe20000000000 */
.L_x_3:
[----:B0-----:R-:W-:Y:S05]  /*0600*/  BSYNC B0 ;  /* 0x0000000000007941 */ /* 0x001fea0003800000 */
.L_x_2:
[----:B------:R-:W-:Y:S01]  /*0610*/  SHF.R.S32.HI R3, RZ, 0x1f, R2 ;  /* 0x0000001fff037819 */ /* 0x000fe20000011402 */
[----:B------:R-:W0:Y:S01]  /*0620*/  SHFL.IDX PT, R8, R0, RZ, 0x1f ;  /* 0x00001fff00087589 */ /* 0x000e2200000e0000 */
[----:B------:R-:W-:Y:S02]  /*0630*/  ELECT P0, URZ, PT ;  /* 0x00000000003f782f */ /* 0x000fe40003800000 */
[----:B------:R-:W-:Y:S02]  /*0640*/  SHF.R.S32.HI R9, RZ, 0x1f, R6 ;  /* 0x0000001fff097819 */ /* 0x000fe40000011406 */
[----:B------:R-:W-:Y:S02]  /*0650*/  ELECT P1, URZ, PT ;  /* 0x00000000003f782f */ /* 0x000fe40003820000 */
[----:B------:R-:W-:Y:S01]  /*0660*/  LEA.HI R3, R3, R2, RZ, 0x7 ;  /* 0x0000000203037211 */ /* 0x000fe200078f38ff */
[----:B------:R-:W1:Y:S01]  /*0670*/  SHFL.IDX PT, R10, R0, RZ, 0x1f ;  /* 0x00001fff000a7589 */ /* 0x000e6200000e0000 */
[----:B------:R-:W-:Y:S01]  /*0680*/  LEA.HI R9, R9, R6, RZ, 0x2 ;  /* 0x0000000609097211 */ /* 0x000fe200078f10ff */
[----:B------:R-:W2:Y:S01]  /*0690*/  S2UR UR15, SR_CTAID.X ;  /* 0x00000000000f79c3 */ /* 0x000ea20000002500 */
[----:B------:R-:W-:Y:S01]  /*06a0*/  LOP3.LUT R3, R3, 0xffffff80, RZ, 0xc0, !PT ;  /* 0xffffff8003037812 */ /* 0x000fe200078ec0ff */
[----:B------:R-:W3:Y:S01]  /*06b0*/  S2R R4, SR_CTAID.Y ;  /* 0x0000000000047919 */ /* 0x000ee20000002600 */
[----:B------:R-:W-:Y:S01]  /*06c0*/  LOP3.LUT R9, R9, 0x3ffffffc, RZ, 0xc0, !PT ;  /* 0x3ffffffc09097812 */ /* 0x000fe200078ec0ff */
[----:B------:R-:W-:Y:S01]  /*06d0*/  ULDC UR4, c[0x0][0x154] ;  /* 0x0000550000047ab9 */ /* 0x000fe20000000800 */
[----:B------:R-:W-:Y:S01]  /*06e0*/  ULDC UR5, c[0x0][0x150] ;  /* 0x0000540000057ab9 */ /* 0x000fe20000000800 */
[----:B------:R-:W-:Y:S01]  /*06f0*/  IMAD.IADD R3, R2, 0x1, -R3 ;  /* 0x0000000102037824 */ /* 0x000fe200078e0a03 */
[----:B------:R-:W-:Y:S01]  /*0700*/  UMOV UR9, 0x80 ;  /* 0x0000008000097882 */ /* 0x000fe20000000000 */
[----:B------:R-:W-:Y:S01]  /*0710*/  IMAD.IADD R6, R6, 0x1, -R9 ;  /* 0x0000000106067824 */ /* 0x000fe200078e0a09 */
[----:B------:R-:W4:Y:S01]  /*0720*/  LDC R15, c[0x0][0x148] ;  /* 0x00005200ff0f7b82 */ /* 0x000f220000000800 */
[----:B------:R-:W5:Y:S01]  /*0730*/  SHFL.IDX PT, R9, R5, RZ, 0x1f ;  /* 0x00001fff05097589 */ /* 0x000f6200000e0000 */
[----:B------:R-:W-:Y:S01]  /*0740*/  SHF.R.S32.HI R12, RZ, 0x1f, R3 ;  /* 0x0000001fff0c7819 */ /* 0x000fe20000011403 */
[----:B------:R-:W-:Y:S01]  /*0750*/  NOP ;  /* 0x0000000000007918 */ /* 0x000fe20000000000 */
[----:B------:R-:W-:Y:S01]  /*0760*/  NOP ;  /* 0x0000000000007918 */ /* 0x000fe20000000000 */
[----:B------:R-:W-:-:S02]  /*0770*/  ISETP.NE.AND P4, PT, RZ, UR14, PT ;  /* 0x0000000eff007c0c */ /* 0x000fc4000bf85270 */
[----:B------:R-:W-:Y:S02]  /*0780*/  LEA.HI R7, R12, R3, RZ, 0x3 ;  /* 0x000000030c077211 */ /* 0x000fe400078f18ff */
[----:B0-----:R-:W-:Y:S02]  /*0790*/  ISETP.NE.OR P0, PT, R8, RZ, !P0 ;  /* 0x000000ff0800720c */ /* 0x001fe40004705670 */
[--C-:B------:R-:W-:Y:S02]  /*07a0*/  SHF.R.S32.HI R8, RZ, 0x3, R7.reuse ;  /* 0x00000003ff087819 */ /* 0x100fe40000011407 */
[----:B------:R-:W-:Y:S02]  /*07b0*/  SHF.R.S32.HI R7, RZ, 0x1f, R7 ;  /* 0x0000001fff077819 */ /* 0x000fe40000011407 */
[----:B-1----:R-:W-:Y:S02]  /*07c0*/  ISETP.NE.OR P1, PT, R10, RZ, !P1 ;  /* 0x000000ff0a00720c */ /* 0x002fe40004f25670 */
[----:B------:R-:W-:-:S04]  /*07d0*/  LEA.HI R7, R7, R8, RZ, 0x2 ;  /* 0x0000000807077211 */ /* 0x000fc800078f10ff */
[----:B------:R-:W-:Y:S01]  /*07e0*/  LOP3.LUT R7, R7, 0xfffffffc, RZ, 0xc0, !PT ;  /* 0xfffffffc07077812 */ /* 0x000fe200078ec0ff */
[----:B------:R-:W-:Y:S01]  /*07f0*/  VOTEU.ALL UP1, P0 ;  /* 0x00000000003f7886 */ /* 0x000fe20000020000 */
[----:B------:R-:W-:Y:S01]  /*0800*/  VOTEU.ALL UP0, P0 ;  /* 0x00000000003f7886 */ /* 0x000fe20000000000 */
[----:B---3--:R-:W-:Y:S02]  /*0810*/  I2FP.F32.U32 R0, R4 ;  /* 0x0000000400007245 */ /* 0x008fe40000201000 */
[----:B------:R-:W-:Y:S01]  /*0820*/  IMAD.IADD R7, R8, 0x1, -R7 ;  /* 0x0000000108077824 */ /* 0x000fe200078e0a07 */
[----:B------:R-:W0:Y:S01]  /*0830*/  @!UP1 S2UR UR8, SR_CgaCtaId ;  /* 0x00000000000899c3 */ /* 0x000e220000008800 */
[----:B------:R-:W-:Y:S01]  /*0840*/  VOTEU.ALL UP2, P1 ;  /* 0x00000000003f7886 */ /* 0x000fe20000840000 */
[----:B------:R-:W-:Y:S01]  /*0850*/  @!UP1 UMOV UR7, 0x400 ;  /* 0x0000040000079882 */ /* 0x000fe20000000000 */
[----:B------:R-:W-:Y:S01]  /*0860*/  IMAD R6, R6, 0x4, R7 ;  /* 0x0000000406067824 */ /* 0x000fe200078e0207 */
[----:B------:R-:W-:Y:S01]  /*0870*/  VOTEU.ALL UP3, P1 ;  /* 0x00000000003f7886 */ /* 0x000fe20000860000 */
[----:B------:R-:W-:Y:S01]  /*0880*/  VOTEU.ALL UP4, P1 ;  /* 0x00000000003f7886 */ /* 0x000fe20000880000 */
[----:B------:R-:W-:Y:S01]  /*0890*/  @!UP2 UMOV UR10, 0x400 ;  /* 0x00000400000aa882 */ /* 0x000fe20000000000 */
[----:B------:R-:W-:Y:S01]  /*08a0*/  IMAD.SHL.U32 R7, R6, 0x4, RZ ;  /* 0x0000000406077824 */ /* 0x000fe200078e00ff */
[----:B------:R-:W1:Y:S01]  /*08b0*/  @!UP2 S2UR UR11, SR_CgaCtaId ;  /* 0x00000000000ba9c3 */ /* 0x000e620000008800 */
[----:B------:R-:W-:Y:S01]  /*08c0*/  VOTEU.ALL UP5, P1 ;  /* 0x00000000003f7886 */ /* 0x000fe200008a0000 */
[----:B-----5:R-:W-:-:S02]  /*08d0*/  R2UR UR17, R9 ;  /* 0x00000000091172ca */ /* 0x020fc400000e0000 */
[----:B------:R-:W-:Y:S01]  /*08e0*/  LOP3.LUT R11, R6, 0xc, R7, 0x78, !PT ;  /* 0x0000000c060b7812 */ /* 0x000fe200078e7807 */
[----:B------:R-:W-:Y:S01]  /*08f0*/  FMUL R7, R0, UR4 ;  /* 0x0000000400077c20 */ /* 0x000fe20008400000 */
[----:B--2---:R-:W-:Y:S01]  /*0900*/  I2FP.F32.U32 R0, UR15 ;  /* 0x0000000f00007c45 */ /* 0x004fe20008201000 */
[----:B------:R-:W-:Y:S01]  /*0910*/  UMOV UR4, 0x20 ;  /* 0x0000002000047882 */ /* 0x000fe20000000000 */
[----:B------:R-:W2:Y:S01]  /*0920*/  LDC R8, c[0x0][0x140] ;  /* 0x00005000ff087b82 */ /* 0x000ea20000000800 */
[----:B------:R3:W-:Y:S02]  /*0930*/  STL [R1+0x7c], R11 ;  /* 0x00007c0b01007387 */ /* 0x0007e40000100800 */
[----:B------:R-:W-:Y:S01]  /*0940*/  FMUL R0, R0, UR5 ;  /* 0x0000000500007c20 */ /* 0x000fe20008400000 */
[----:B------:R-:W5:Y:S01]  /*0950*/  F2I.U32.TRUNC.NTZ R7, R7 ;  /* 0x0000000700077305 */ /* 0x000f62000020f000 */
[----:B------:R-:W-:-:S04]  /*0960*/  @!UP1 UIADD3 UR4, -UR4, 0x100000, URZ ;  /* 0x0010000004049890 */ /* 0x000fc8000fffe13f */
[----:B------:R-:W-:Y:S02]  /*0970*/  @!UP1 USHF.L.U32 UR5, UR4, 0xb, URZ ;  /* 0x0000000b04059899 */ /* 0x000fe4000800063f */
[----:B------:R-:W-:Y:S01]  /*0980*/  @!UP1 USHF.L.U32 UR4, UR4, 0x1, URZ ;  /* 0x0000000104049899 */ /* 0x000fe2000800063f */
[----:B------:R-:W3:Y:S01]  /*0990*/  LDC R6, c[0x0][0x144] ;  /* 0x00005100ff067b82 */ /* 0x000ee20000000800 */
[----:B0-----:R-:W-:Y:S02]  /*09a0*/  @!UP1 ULEA UR7, UR8, UR7, 0x18 ;  /* 0x0000000708079291 */ /* 0x001fe4000f8ec03f */
[----:B------:R-:W-:-:S04]  /*09b0*/  @!UP2 UIADD3 UR8, -UR9, 0x100000, URZ ;  /* 0x001000000908a890 */ /* 0x000fc8000fffe13f */
[----:B------:R-:W-:Y:S02]  /*09c0*/  @!UP2 USHF.L.U32 UR9, UR8, 0xb, URZ ;  /* 0x0000000b0809a899 */ /* 0x000fe4000800063f */
[----:B------:R-:W-:Y:S01]  /*09d0*/  @!UP2 USHF.L.U32 UR8, UR8, 0x1, URZ ;  /* 0x000000010808a899 */ /* 0x000fe2000800063f */
[----:B------:R-:W0:Y:S01]  /*09e0*/  F2I.U32.TRUNC.NTZ R0, R0 ;  /* 0x0000000000007305 */ /* 0x000e22000020f000 */
[----:B------:R-:W-:Y:S01]  /*09f0*/  VOTEU.ALL UP1, P0 ;  /* 0x00000000003f7886 */ /* 0x000fe20000020000 */
[----:B------:R-:W-:Y:S01]  /*0a00*/  LOP3.LUT P0, RZ, R3, 0x7, RZ, 0xc0, !PT ;  /* 0x0000000703ff7812 */ /* 0x000fe2000780c0ff */
[----:B-1----:R-:W-:Y:S01]  /*0a10*/  @!UP2 ULEA UR10, UR11, UR10, 0x18 ;  /* 0x0000000a0b0aa291 */ /* 0x002fe2000f8ec03f */
[----:B------:R-:W-:Y:S01]  /*0a20*/  VOTEU.ALL UP2, P1 ;  /* 0x00000000003f7886 */ /* 0x000fe20000840000 */
[----:B-----5:R-:W-:Y:S01]  /*0a30*/  IMAD.MOV R16, RZ, RZ, -R7 ;  /* 0x000000ffff107224 */ /* 0x020fe200078e0a07 */
[----:B------:R-:W-:Y:S01]  /*0a40*/  ISETP.LT.U32.AND P0, PT, R11, 0x8, !P0 ;  /* 0x000000080b00780c */ /* 0x000fe20004701070 */
[----:B------:R-:W1:Y:S02]  /*0a50*/  FENCE.VIEW.ASYNC.S ;  /* 0x00000000000073c6 */ /* 0x000e640000000000 */
[----:B-1----:R1:W1:Y:S01]  /*0a60*/  @!UP0 SYNCS.EXCH.64 URZ, [UR7+0x190], UR4 ;  /* 0x00019004073f85b2 */ /* 0x0022620008000100 */
[----:B--2---:R-:W-:Y:S01]  /*0a70*/  ISETP.EQ.U32.AND P2, PT, R8, 0x1, PT ;  /* 0x000000010800780c */ /* 0x004fe20003f42070 */
[----:B0-----:R-:W-:-:S02]  /*0a80*/  IMAD.MOV R7, RZ, RZ, -R0 ;  /* 0x000000ffff077224 */ /* 0x001fc400078e0a00 */
[----:B----4-:R-:W-:Y:S02]  /*0a90*/  IMAD R0, R15, R16, R4 ;  /* 0x000000100f007224 */ /* 0x010fe400078e0204 */
[----:B---3--:R-:W-:-:S03]  /*0aa0*/  IMAD R14, R6, R7, UR15 ;  /* 0x0000000f060e7e24 */ /* 0x008fc6000f8e0207 */
[----:B------:R-:W-:Y:S01]  /*0ab0*/  ISETP.NE.AND P1, PT, R0, R11, PT ;  /* 0x0000000b0000720c */ /* 0x000fe20003f25270 */
[----:B------:R0:W2:Y:S01]  /*0ac0*/  @!UP1 SYNCS.EXCH.64 URZ, [UR7+0x198], UR4 ;  /* 0x00019804073f95b2 */ /* 0x0000a20008000100 */
[----:B------:R-:W-:Y:S02]  /*0ad0*/  NOP ;  /* 0x0000000000007918 */ /* 0x000fe40000000000 */
[----:B------:R-:W-:-:S04]  /*0ae0*/  ISETP.EQ.OR P1, PT, R14, RZ, !P1 ;  /* 0x000000ff0e00720c */ /* 0x000fc80004f22670 */
[----:B------:R-:W-:Y:S01]  /*0af0*/  PLOP3.LUT P0, PT, P0, P1, PT, 0x80, 0x0 ;  /* 0x000000000000781c */ /* 0x000fe20000703070 */
[----:B------:R0:W3:Y:S01]  /*0b00*/  @!UP2 SYNCS.EXCH.64 URZ, [UR10+0x170], UR8 ;  /* 0x000170080a3fa5b2 */ /* 0x0000e20008000100 */
[----:B------:R0:W4:Y:S01]  /*0b10*/  @!UP3 SYNCS.EXCH.64 URZ, [UR10+0x178], UR8 ;  /* 0x000178080a3fb5b2 */ /* 0x0001220008000100 */
[----:B------:R0:W0:Y:S01]  /*0b20*/  @!UP4 SYNCS.EXCH.64 URZ, [UR10+0x180], UR8 ;  /* 0x000180080a3fc5b2 */ /* 0x0000220008000100 */
[----:B------:R0:W0:Y:S01]  /*0b30*/  @!UP5 SYNCS.EXCH.64 URZ, [UR10+0x188], UR8 ;  /* 0x000188080a3fd5b2 */ /* 0x0000220008000100 */
[----:B------:R-:W-:Y:S01]  /*0b40*/  NOP ;  /* 0x0000000000007918 */ /* 0x000fe20000000000 */
[----:B-1----:R-:W-:Y:S07]  /*0b50*/  @!P2 BRA `(.L_x_4) ;  /* 0x000000000008a947 */ /* 0x002fee0003800000 */
[----:B0-234-:R-:W-:Y:S01]  /*0b60*/  UCGABAR_ARV ;  /* 0x00000000000079c7 */ /* 0x01dfe20008000000 */
[----:B------:R-:W-:Y:S05]  /*0b70*/  BRA `(.L_x_5) ;  /* 0x0000000000047947 */ /* 0x000fea0003800000 */
.L_x_4:
[----:B0-234-:R-:W-:Y:S01]  /*0b80*/  NOP ;  /* 0x0000000000007918 */ /* 0x01dfe20000000000 */
.L_x_5:
[----:B------:R-:W-:Y:S01]  /*0b90*/  ULDC.64 UR4, c[0x0][0x598] ;  /* 0x0001660000047ab9 */ /* 0x000fe20000000a00 */
[----:B------:R-:W-:Y:S01]  /*0ba0*/  ULDC.64 UR22, c[0x0][0x208] ;  /* 0x0000820000167ab9 */ /* 0x000fe20000000a00 */
[----:B------:R-:W-:-:S04]  /*0bb0*/  ISETP.NE.U32.AND P1, PT, RZ, UR4, PT ;  /* 0x00000004ff007c0c */ /* 0x000fc8000bf25070 */
[----:B------:R-:W-:-:S13]  /*0bc0*/  ISETP.NE.AND.EX P1, PT, RZ, UR5, PT, P1 ;  /* 0x00000005ff007c0c */ /* 0x000fda000bf25310 */
[----:B------:R-:W-:Y:S05]  /*0bd0*/  @!P1 BRA `(.L_x_6) ;  /* 0x0000000000209947 */ /* 0x000fea0003800000 */
[----:B------:R-:W0:Y:S02]  /*0be0*/  LDC.64 R6, c[0x0][0x598] ;  /* 0x00016600ff067b82 */ /* 0x000e240000000a00 */
[----:B0-----:R-:W2:Y:S02]  /*0bf0*/  LDG.E.64 R6, desc[UR22][R6.64] ;  /* 0x0000001606067981 */ /* 0x001ea4000c1e1b00 */
[----:B--2---:R-:W-:-:S04]  /*0c00*/  ISETP.NE.U32.AND P1, PT, R6, RZ, PT ;  /* 0x000000ff0600720c */ /* 0x004fc80003f25070 */
[----:B------:R-:W-:-:S13]  /*0c10*/  ISETP.NE.AND.EX P1, PT, R7, RZ, PT, P1 ;  /* 0x000000ff0700720c */ /* 0x000fda0003f25310 */
[----:B------:R-:W-:Y:S05]  /*0c20*/  @!P1 BRA `(.L_x_6) ;  /* 0x00000000000c9947 */ /* 0x000fea0003800000 */
[----:B------:R-:W2:Y:S02]  /*0c30*/  LD.E R6, desc[UR22][R6.64] ;  /* 0x0000001606067980 */ /* 0x000ea4000c101900 */
[----:B--2---:R-:W-:Y:S01]  /*0c40*/  R2UR UR25, R6 ;  /* 0x00000000061972ca */ /* 0x004fe200000e0000 */
[----:B------:R-:W-:-:S14]  /*0c50*/  BRA `(.L_x_7) ;  /* 0x0000000000247947 */ /* 0x000fdc0003800000 */
.L_x_6:
[----:B------:R-:W-:Y:S02]  /*0c60*/  ULDC.64 UR4, c[0x0][0x588] ;  /* 0x0001620000047ab9 */ /* 0x000fe40000000a00 */
[----:B------:R-:W-:-:S04]  /*0c70*/  ISETP.NE.U32.AND P1, PT, RZ, UR4, PT ;  /* 0x00000004ff007c0c */ /* 0x000fc8000bf25070 */
[----:B------:R-:W-:-:S13]  /*0c80*/  ISETP.NE.AND.EX P1, PT, RZ, UR5, PT, P1 ;  /* 0x00000005ff007c0c */ /* 0x000fda000bf25310 */
[----:B------:R-:W-:Y:S05]  /*0c90*/  @!P1 BRA `(.L_x_8) ;  /* 0x0000000000109947 */ /* 0x000fea0003800000 */
[----:B------:R-:W0:Y:S02]  /*0ca0*/  LDC.64 R6, c[0x0][0x588] ;  /* 0x00016200ff067b82 */ /* 0x000e240000000a00 */
[----:B0-----:R-:W2:Y:S02]  /*0cb0*/  LDG.E R6, desc[UR22][R6.64] ;  /* 0x0000001606067981 */ /* 0x001ea4000c1e1900 */
[----:B--2---:R-:W-:Y:S01]  /*0cc0*/  R2UR UR25, R6 ;  /* 0x00000000061972ca */ /* 0x004fe200000e0000 */
[----:B------:R-:W-:-:S14]  /*0cd0*/  BRA `(.L_x_7) ;  /* 0x0000000000047947 */ /* 0x000fdc0003800000 */
.L_x_8:
[----:B------:R-:W-:-:S05]  /*0ce0*/  ULDC UR25, c[0x0][0x580] ;  /* 0x0001600000197ab9 */ /* 0x000fca0000000800 */
.L_x_7:
[----:B------:R-:W-:Y:S02]  /*0cf0*/  ULDC.64 UR4, c[0x0][0x5a0] ;  /* 0x0001680000047ab9 */ /* 0x000fe40000000a00 */
        /* <DEDUP_REMOVED lines=11> */
.L_x_9:
        /* <DEDUP_REMOVED lines=8> */
.L_x_11:
[----:B------:R-:W-:-:S05]  /*0e30*/  ULDC UR26, c[0x0][0x584] ;  /* 0x00016100001a7ab9 */ /* 0x000fca0000000800 */
.L_x_10:
[----:B------:R-:W0:Y:S01]  /*0e40*/  LDC R0, c[0x0][0x65c] ;  /* 0x00019700ff007b82 */ /* 0x000e220000000800 */
[----:B------:R-:W-:Y:S01]  /*0e50*/  IMAD.U32 R6, RZ, RZ, UR15 ;  /* 0x0000000fff067e24 */ /* 0x000fe2000f8e00ff */
[----:B------:R-:W-:Y:S01]  /*0e60*/  UISETP.NE.AND UP0, UPT, UR14, 0x2, UPT ;  /* 0x000000020e00788c */ /* 0x000fe2000bf05270 */
[----:B------:R-:W-:Y:S01]  /*0e70*/  IMAD.MOV.U32 R7, RZ, RZ, RZ ;  /* 0x000000ffff077224 */ /* 0x000fe200078e00ff */
[----:B------:R-:W-:Y:S01]  /*0e80*/  ULDC UR7, c[0x0][0x28c] ;  /* 0x0000a30000077ab9 */ /* 0x000fe20000000800 */
[----:B------:R-:W-:Y:S01]  /*0e90*/  UMOV UR5, URZ ;  /* 0x0000003f00057c82 */ /* 0x000fe20008000000 */
[----:B------:R-:W-:Y:S02]  /*0ea0*/  UIADD3 UR7, UR7, 0x1f, URZ ;  /* 0x0000001f07077890 */ /* 0x000fe4000fffe03f */
[----:B------:R-:W-:Y:S01]  /*0eb0*/  PLOP3.LUT P1, PT, PT, PT, UP0, 0x80, 0x0 ;  /* 0x000000000000781c */ /* 0x000fe20003f2f008 */
[----:B------:R-:W-:Y:S01]  /*0ec0*/  UMOV UR4, URZ ;  /* 0x0000003f00047c82 */ /* 0x000fe20008000000 */
[----:B------:R-:W-:Y:S01]  /*0ed0*/  USHF.R.S32.HI UR10, URZ, 0x1f, UR7 ;  /* 0x0000001f3f0a7899 */ /* 0x000fe20008011407 */
[----:B------:R-:W-:-:S03]  /*0ee0*/  ULDC.64 UR18, c[0x0][0x650] ;  /* 0x0001940000127ab9 */ /* 0x000fc60000000a00 */
[----:B------:R-:W-:-:S04]  /*0ef0*/  ULEA.HI UR10, UR10, UR7, URZ, 0x5 ;  /* 0x000000070a0a7291 */ /* 0x000fc8000f8f283f */
[----:B------:R-:W-:Y:S01]  /*0f00*/  USHF.R.S32.HI UR14, URZ, 0x5, UR10 ;  /* 0x000000053f0e7899 */ /* 0x000fe2000801140a */
[----:B0-----:R-:W-:-:S13]  /*0f10*/  ISETP.NE.AND P3, PT, R0, 0x1, PT ;  /* 0x000000010000780c */ /* 0x001fda0003f65270 */
[----:B------:R-:W0:Y:S01]  /*0f20*/  @P3 LDC R9, c[0x0][0x10] ;  /* 0x00000400ff093b82 */ /* 0x000e220000000800 */
[----:B------:R-:W-:-:S07]  /*0f30*/  @P3 IMAD.MOV.U32 R5, RZ, RZ, RZ ;  /* 0x000000ffff053224 */ /* 0x000fce00078e00ff */
[----:B------:R-:W1:Y:S01]  /*0f40*/  @!P3 LDC R11, c[0x0][0xc] ;  /* 0x00000300ff0bbb82 */ /* 0x000e620000000800 */
[----:B------:R-:W-:Y:S01]  /*0f50*/  ULDC UR8, c[0x0][0xc] ;  /* 0x0000030000087ab9 */ /* 0x000fe20000000800 */
[----:B------:R-:W-:Y:S01]  /*0f60*/  ULDC UR9, c[0x0][0x10] ;  /* 0x0000040000097ab9 */ /* 0x000fe20000000800 */
[----:B------:R-:W-:Y:S01]  /*0f70*/  ULDC UR7, c[0x0][0x14] ;  /* 0x0000050000077ab9 */ /* 0x000fe20000000800 */
[----:B------:R-:W-:-:S04]  /*0f80*/  UIMAD.WIDE.U32 UR8, UR8, UR9, URZ ;  /* 0x00000009080872a5 */ /* 0x000fc8000f8e003f */
[----:B------:R-:W-:Y:S01]  /*0f90*/  UIMAD.WIDE.U32 UR20, UR8, UR7, URZ ;  /* 0x00000007081472a5 */ /* 0x000fe2000f8e003f */
[----:B0-----:R-:W-:Y:S01]  /*0fa0*/  @P3 IMAD.WIDE.U32 R8, R9, UR15, R4 ;  /* 0x0000000f09083c25 */ /* 0x001fe2000f8e0004 */
[----:B------:R-:W-:-:S03]  /*0fb0*/  UIMAD UR15, UR9, UR7, URZ ;  /* 0x00000007090f72a4 */ /* 0x000fc6000f8e023f */
[----:B------:R-:W-:Y:S01]  /*0fc0*/  @P3 IMAD.MOV.U32 R13, RZ, RZ, R8 ;  /* 0x000000ffff0d3224 */ /* 0x000fe200078e0008 */
[----:B------:R-:W-:Y:S01]  /*0fd0*/  UIADD3 UR15, UR21, UR15, URZ ;  /* 0x0000000f150f7290 */ /* 0x000fe2000fffe03f */
[----:B-1----:R-:W-:-:S04]  /*0fe0*/  @!P3 IMAD.WIDE.U32 R6, R4, R11, R6 ;  /* 0x0000000b0406b225 */ /* 0x002fc800078e0006 */
[----:B------:R-:W-:Y:S02]  /*0ff0*/  @P3 IMAD.MOV.U32 R11, RZ, RZ, RZ ;  /* 0x000000ffff0b3224 */ /* 0x000fe400078e00ff */
[----:B------:R-:W-:Y:S02]  /*1000*/  @!P3 IMAD.MOV.U32 R13, RZ, RZ, R6 ;  /* 0x000000ffff0db224 */ /* 0x000fe400078e0006 */
[----:B------:R-:W-:Y:S02]  /*1010*/  @P3 IMAD.IADD R10, R9, 0x1, R11 ;  /* 0x00000001090a3824 */ /* 0x000fe400078e020b */
[----:B------:R-:W-:Y:S01]  /*1020*/  @!P3 IMAD.MOV.U32 R10, RZ, RZ, R7 ;  /* 0x000000ffff0ab224 */ /* 0x000fe200078e0007 */
[----:B------:R0:W-:Y:S01]  /*1030*/  STL [R1+0x84], R13 ;  /* 0x0000840d01007387 */ /* 0x0001e20000100800 */
[----:B------:R-:W-:Y:S02]  /*1040*/  IMAD.MOV.U32 R17, RZ, RZ, R13 ;  /* 0x000000ffff117224 */ /* 0x000fe400078e000d */
[----:B------:R-:W-:Y:S01]  /*1050*/  IMAD.MOV.U32 R22, RZ, RZ, R10 ;  /* 0x000000ffff167224 */ /* 0x000fe200078e000a */
[----:B------:R0:W-:Y:S01]  /*1060*/  STL [R1+0x80], R10 ;  /* 0x0000800a01007387 */ /* 0x0001e20000100800 */
[----:B------:R-:W-:Y:S05]  /*1070*/  @P1 BRA `(.L_x_12) ;  /* 0x0000000000281947 */ /* 0x000fea0003800000 */
[----:B------:R-:W-:Y:S01]  /*1080*/  IADD3 R17, P1, R17, UR20, RZ ;  /* 0x0000001411117c10 */ /* 0x000fe2000ff3e0ff */
[----:B------:R-:W-:Y:S02]  /*1090*/  UISETP.GE.U32.AND UP0, UPT, UR14, 0x16, UPT ;  /* 0x000000160e00788c */ /* 0x000fe4000bf06070 */
[----:B------:R-:W-:Y:S01]  /*10a0*/  UIMAD.WIDE.U32 UR4, UR14, -0x45d1745d, URZ ;  /* 0xba2e8ba30e0478a5 */ /* 0x000fe2000f8e003f */
[----:B------:R-:W-:Y:S01]  /*10b0*/  IADD3.X R22, R22, UR15, RZ, P1, !PT ;  /* 0x0000000f16167c10 */ /* 0x000fe20008ffe4ff */
[----:B------:R1:W-:Y:S02]  /*10c0*/  STL [R1+0x84], R17 ;  /* 0x0000841101007387 */ /* 0x0003e40000100800 */
[----:B------:R-:W-:Y:S02]  /*10d0*/  USHF.R.U32.HI UR5, URZ, 0x4, UR5 ;  /* 0x000000043f057899 */ /* 0x000fe40008011605 */
[----:B------:R1:W-:Y:S01]  /*10e0*/  STL [R1+0x80], R22 ;  /* 0x0000801601007387 */ /* 0x0003e20000100800 */
[----:B------:R-:W-:-:S02]  /*10f0*/  UMOV UR4, URZ ;  /* 0x0000003f00047c82 */ /* 0x000fc40008000000 */
[----:B------:R-:W-:Y:S02]  /*1100*/  @UP0 ULOP3.LUT UR4, UR5, 0x1, URZ, 0xc0, !UPT ;  /* 0x0000000105040892 */ /* 0x000fe4000f8ec03f */
[----:B------:R-:W-:-:S12]  /*1110*/  UIMAD UR5, UR5, -0x16, UR14 ;  /* 0xffffffea050578a4 */ /* 0x000fd8000f8e020e */
.L_x_12:
[----:B------:R-:W-:Y:S01]  /*1120*/  IMAD.MOV.U32 R8, RZ, RZ, -0x1 ;  /* 0xffffffffff087424 */ /* 0x000fe200078e00ff */
[----:B------:R-:W-:Y:S01]  /*1130*/  ISETP.GE.U32.AND P1, PT, R17, UR18, PT ;  /* 0x0000001211007c0c */ /* 0x000fe2000bf26070 */
[----:B------:R-:W-:Y:S01]  /*1140*/  IMAD.MOV.U32 R6, RZ, RZ, -0x1 ;  /* 0xffffffffff067424 */ /* 0x000fe200078e00ff */
[----:B------:R-:W-:Y:S01]  /*1150*/  PRMT R0, RZ, 0x7610, R0 ;  /* 0x00007610ff007816 */ /* 0x000fe20000000000 */
[----:B------:R-:W-:Y:S01]  /*1160*/  IMAD.MOV.U32 R7, RZ, RZ, -0x1 ;  /* 0xffffffffff077424 */ /* 0x000fe200078e00ff */
[----:B------:R2:W-:Y:S01]  /*1170*/  STL [R1+0x88], R8 ;  /* 0x0000880801007387 */ /* 0x0005e20000100800 */
[----:B------:R-:W-:-:S03]  /*1180*/  ISETP.GE.U32.AND.EX P1, PT, R22, UR19, PT, P1 ;  /* 0x0000001316007c0c */ /* 0x000fc6000bf26110 */
[----:B------:R2:W-:Y:S04]  /*1190*/  STL [R1+0x78], R6 ;  /* 0x0000780601007387 */ /* 0x0005e80000100800 */
[----:B------:R2:W-:Y:S06]  /*11a0*/  STL [R1+0x8c], R7 ;  /* 0x00008c0701007387 */ /* 0x0005ec0000100800 */
[----:B------:R-:W-:Y:S05]  /*11b0*/  @P1 BRA `(.L_x_13) ;  /* 0x0000000400381947 */ /* 0x000fea0003800000 */
[----:B------:R-:W3:Y:S01]  /*11c0*/  LDC.64 R18, c[0x0][0x628] ;  /* 0x00018a00ff127b82 */ /* 0x000ee20000000a00 */
[----:B--2---:R-:W-:Y:S02]  /*11d0*/  IMAD.MOV.U32 R6, RZ, RZ, R17 ;  /* 0x000000ffff067224 */ /* 0x004fe400078e0011 */
[----:B------:R-:W-:-:S05]  /*11e0*/  IMAD.MOV.U32 R7, RZ, RZ, R22 ;  /* 0x000000ffff077224 */ /* 0x000fca00078e0016 */
[----:B------:R-:W2:Y:S08]  /*11f0*/  LDC R0, c[0x0][0x630] ;  /* 0x00018c00ff007b82 */ /* 0x000eb00000000800 */
[----:B------:R-:W4:Y:S01]  /*1200*/  LDC.64 R20, c[0x0][0x620] ;  /* 0x00018800ff147b82 */ /* 0x000f220000000a00 */
[----:B---3--:R-:W-:-:S04]  /*1210*/  ISETP.NE.U32.AND P1, PT, R18, RZ, PT ;  /* 0x000000ff1200720c */ /* 0x008fc80003f25070 */
[----:B------:R-:W-:-:S13]  /*1220*/  ISETP.NE.AND.EX P1, PT, R19, RZ, PT, P1 ;  /* 0x000000ff1300720c */ /* 0x000fda0003f25310 */
[----:B--2-4-:R-:W-:Y:S05]  /*1230*/  @!P1 BRA `(.L_x_14) ;  /* 0x0000000000289947 */ /* 0x014fea0003800000 */
[----:B------:R-:W2:Y:S02]  /*1240*/  LDC R11, c[0x0][0x634] ;  /* 0x00018d00ff0b7b82 */ /* 0x000ea40000000800 */
[----:B--2---:R-:W-:-:S05]  /*1250*/  IADD3 R11, P1, R17, R11, RZ ;  /* 0x0000000b110b7210 */ /* 0x004fca0007f3e0ff */
[----:B0-----:R-:W-:-:S04]  /*1260*/  IMAD.X R13, RZ, RZ, R22, P1 ;  /* 0x000000ffff0d7224 */ /* 0x001fc800008e0616 */
[----:B------:R-:W-:-:S04]  /*1270*/  IMAD.WIDE.U32 R6, R13, R18, RZ ;  /* 0x000000120d067225 */ /* 0x000fc800078e00ff */
[----:B------:R-:W-:-:S04]  /*1280*/  IMAD.WIDE.U32 R8, P1, R11, R19, R6 ;  /* 0x000000130b087225 */ /* 0x000fc80007820006 */
[----:B------:R-:W-:-:S04]  /*1290*/  IMAD.WIDE.U32 R6, R11, R18, RZ ;  /* 0x000000120b067225 */ /* 0x000fc800078e00ff */
[----:B------:R-:W-:Y:S01]  /*12a0*/  IMAD.X R11, RZ, RZ, RZ, P1 ;  /* 0x000000ffff0b7224 */ /* 0x000fe200008e06ff */
[----:B------:R-:W-:Y:S01]  /*12b0*/  IADD3 RZ, P1, R7, R8, RZ ;  /* 0x0000000807ff7210 */ /* 0x000fe20007f3e0ff */
[----:B------:R-:W-:-:S04]  /*12c0*/  IMAD.MOV.U32 R10, RZ, RZ, R9 ;  /* 0x000000ffff0a7224 */ /* 0x000fc800078e0009 */
[----:B------:R-:W-:-:S08]  /*12d0*/  IMAD.WIDE.U32.X R6, R13, R19, R10, P1 ;  /* 0x000000130d067225 */ /* 0x000fd000008e040a */
.L_x_14:
[-CC-:B------:R-:W-:Y:S01]  /*12e0*/  SHF.R.U64 R27, R6, R0.reuse, R7.reuse ;  /* 0x00000000061b7219 */ /* 0x180fe20000001207 */
[----:B------:R-:W2:Y:S01]  /*12f0*/  LDC.64 R24, c[0x0][0x640] ;  /* 0x00019000ff187b82 */ /* 0x000ea20000000a00 */
[----:B------:R-:W-:Y:S01]  /*1300*/  SHF.R.U32.HI R0, RZ, R0, R7 ;  /* 0x00000000ff007219 */ /* 0x000fe20000011607 */
[----:B------:R-:W-:Y:S01]  /*1310*/  IMAD.MOV.U32 R6, RZ, RZ, R17 ;  /* 0x000000ffff067224 */ /* 0x000fe200078e0011 */
[----:B------:R-:W-:-:S05]  /*1320*/  IADD3 R9, P1, RZ, -R27, RZ ;  /* 0x8000001bff097210 */ /* 0x000fca0007f3e0ff */
[----:B------:R-:W3:Y:S01]  /*1330*/  LDC R8, c[0x0][0x618] ;  /* 0x00018600ff087b82 */ /* 0x000ee20000000800 */
[----:B------:R-:W-:-:S04]  /*1340*/  IMAD.X R7, RZ, RZ, ~R0, P1 ;  /* 0x000000ffff077224 */ /* 0x000fc800008e0e00 */
[-C--:B------:R-:W-:Y:S02]  /*1350*/  IMAD R0, R7, R20.reuse, RZ ;  /* 0x0000001407007224 */ /* 0x080fe400078e02ff */
[----:B------:R-:W-:Y:S01]  /*1360*/  IMAD.MOV.U32 R7, RZ, RZ, R22 ;  /* 0x000000ffff077224 */ /* 0x000fe200078e0016 */
[----:B------:R-:W4:Y:S01]  /*1370*/  LDC R11, c[0x0][0x608] ;  /* 0x00018200ff0b7b82 */ /* 0x000f220000000800 */
[----:B-1----:R-:W-:Y:S02]  /*1380*/  IMAD.MOV.U32 R22, RZ, RZ, 0x1 ;  /* 0x00000001ff167424 */ /* 0x002fe400078e00ff */
[----:B------:R-:W-:-:S04]  /*1390*/  IMAD.WIDE.U32 R6, R9, R20, R6 ;  /* 0x0000001409067225 */ /* 0x000fc800078e0006 */
[----:B------:R-:W-:Y:S01]  /*13a0*/  IMAD R9, R9, R21, R0 ;  /* 0x0000001509097224 */ /* 0x000fe200078e0200 */
[----:B------:R-:W1:Y:S01]  /*13b0*/  LDC R23, c[0x0][0x658] ;  /* 0x00019600ff177b82 */ /* 0x000e620000000800 */
[----:B--2---:R-:W-:Y:S01]  /*13c0*/  ISETP.NE.U32.AND P1, PT, R24, RZ, PT ;  /* 0x000000ff1800720c */ /* 0x004fe20003f25070 */
[----:B------:R-:W-:Y:S02]  /*13d0*/  IMAD.MOV.U32 R0, RZ, RZ, -0x1 ;  /* 0xffffffffff007424 */ /* 0x000fe400078e00ff */
[----:B------:R-:W-:Y:S01]  /*13e0*/  IMAD.IADD R7, R7, 0x1, R9 ;  /* 0x0000000107077824 */ /* 0x000fe200078e0209 */
[----:B------:R-:W-:-:S03]  /*13f0*/  ISETP.NE.AND.EX P1, PT, R25, RZ, PT, P1 ;  /* 0x000000ff1900720c */ /* 0x000fc60003f25310 */
[----:B------:R-:W2:Y:S01]  /*1400*/  LDC R21, c[0x0][0x600] ;  /* 0x00018000ff157b82 */ /* 0x000ea20000000800 */
[-CC-:B---3--:R-:W-:Y:S02]  /*1410*/  SHF.R.U64 R19, R6, R8.reuse, R7.reuse ;  /* 0x0000000806137219 */ /* 0x188fe40000001207 */
[----:B------:R-:W-:-:S05]  /*1420*/  SHF.R.U32.HI R6, RZ, R8, R7 ;  /* 0x00000008ff067219 */ /* 0x000fca0000011607 */
[----:B------:R-:W3:Y:S01]  /*1430*/  LDC R18, c[0x0][0x648] ;  /* 0x00019200ff127b82 */ /* 0x000ee20000000800 */
[-CC-:B----4-:R-:W-:Y:S02]  /*1440*/  SHF.R.U64 R28, R19, R11.reuse, R6.reuse ;  /* 0x0000000b131c7219 */ /* 0x190fe40000001206 */
[----:B------:R-:W-:-:S05]  /*1450*/  SHF.R.U32.HI R6, RZ, R11, R6 ;  /* 0x0000000bff067219 */ /* 0x000fca0000011606 */
[----:B------:R-:W4:Y:S01]  /*1460*/  LDC R20, c[0x0][0x638] ;  /* 0x00018e00ff147b82 */ /* 0x000f220000000800 */
[-CC-:B-1----:R-:W-:Y:S02]  /*1470*/  SHF.R.U64 R30, R28, R23.reuse, R6.reuse ;  /* 0x000000171c1e7219 */ /* 0x182fe40000001206 */
[-C--:B------:R-:W-:Y:S02]  /*1480*/  SHF.L.U32 R0, R0, R23.reuse, RZ ;  /* 0x0000001700007219 */ /* 0x080fe400000006ff */
[----:B------:R-:W-:Y:S01]  /*1490*/  SHF.R.U32.HI R7, RZ, R23, R6 ;  /* 0x00000017ff077219 */ /* 0x000fe20000011606 */
[----:B------:R-:W-:Y:S01]  /*14a0*/  IMAD.MOV.U32 R6, RZ, RZ, R30 ;  /* 0x000000ffff067224 */ /* 0x000fe200078e001e */
[----:B0-----:R-:W-:Y:S01]  /*14b0*/  LOP3.LUT R13, RZ, R0, RZ, 0x33, !PT ;  /* 0x00000000ff0d7212 */ /* 0x001fe200078e33ff */
[----:B------:R-:W0:Y:S01]  /*14c0*/  LDC R26, c[0x0][0x610] ;  /* 0x00018400ff1a7b82 */ /* 0x000e220000000800 */
[----:B------:R-:W-:Y:S05]  /*14d0*/  @!P1 BRA `(.L_x_15) ;  /* 0x0000000000289947 */ /* 0x000fea0003800000 */
[----:B------:R-:W1:Y:S02]  /*14e0*/  LDC R11, c[0x0][0x64c] ;  /* 0x00019300ff0b7b82 */ /* 0x000e640000000800 */
[----:B-1----:R-:W-:-:S05]  /*14f0*/  IADD3 R11, P1, R30, R11, RZ ;  /* 0x0000000b1e0b7210 */ /* 0x002fca0007f3e0ff */
[----:B------:R-:W-:-:S04]  /*1500*/  IMAD.X R17, RZ, RZ, R7, P1 ;  /* 0x000000ffff117224 */ /* 0x000fc800008e0607 */
[----:B------:R-:W-:-:S04]  /*1510*/  IMAD.WIDE.U32 R6, R17, R24, RZ ;  /* 0x0000001811067225 */ /* 0x000fc800078e00ff */
[----:B------:R-:W-:-:S04]  /*1520*/  IMAD.WIDE.U32 R8, P1, R11, R25, R6 ;  /* 0x000000190b087225 */ /* 0x000fc80007820006 */
[----:B------:R-:W-:-:S04]  /*1530*/  IMAD.WIDE.U32 R6, R11, R24, RZ ;  /* 0x000000180b067225 */ /* 0x000fc800078e00ff */
[----:B------:R-:W-:Y:S01]  /*1540*/  IMAD.X R11, RZ, RZ, RZ, P1 ;  /* 0x000000ffff0b7224 */ /* 0x000fe200008e06ff */
[----:B------:R-:W-:Y:S01]  /*1550*/  IADD3 RZ, P1, R7, R8, RZ ;  /* 0x0000000807ff7210 */ /* 0x000fe20007f3e0ff */
[----:B------:R-:W-:-:S04]  /*1560*/  IMAD.MOV.U32 R10, RZ, RZ, R9 ;  /* 0x000000ffff0a7224 */ /* 0x000fc800078e0009 */
[----:B------:R-:W-:-:S08]  /*1570*/  IMAD.WIDE.U32.X R6, R17, R25, R10, P1 ;  /* 0x0000001911067225 */ /* 0x000fd000008e040a */
.L_x_15:
[----:B---3--:R-:W-:Y:S01]  /*1580*/  SHF.R.U64 R5, R6, R18, R7 ;  /* 0x0000001206057219 */ /* 0x008fe20000001207 */
[----:B--2---:R-:W-:Y:S01]  /*1590*/  VIADD R6, R21, 0xffffffff ;  /* 0xffffffff15067836 */ /* 0x004fe20000000000 */
[----:B------:R-:W-:Y:S01]  /*15a0*/  SHF.L.U32 R0, R22, R23, RZ ;  /* 0x0000001716007219 */ /* 0x000fe200000006ff */
[----:B------:R-:W-:Y:S01]  /*15b0*/  @P3 IMAD R14, R15, R16, R4 ;  /* 0x000000100f0e3224 */ /* 0x000fe200078e0204 */
[----:B------:R-:W-:Y:S01]  /*15c0*/  LOP3.LUT R13, R28, R13, RZ, 0xc0, !PT ;  /* 0x0000000d1c0d7212 */ /* 0x000fe200078ec0ff */
[----:B------:R-:W-:-:S04]  /*15d0*/  IMAD.MOV R7, RZ, RZ, -R5 ;  /* 0x000000ffff077224 */ /* 0x000fc800078e0a05 */
[----:B------:R-:W-:Y:S01]  /*15e0*/  IMAD R13, R0, R5, R13 ;  /* 0x00000005000d7224 */ /* 0x000fe200078e020d */
[----:B------:R-:W-:Y:S01]  /*15f0*/  LOP3.LUT R5, R19, R6, RZ, 0xc0, !PT ;  /* 0x0000000613057212 */ /* 0x000fe200078ec0ff */
[----:B----4-:R-:W-:Y:S02]  /*1600*/  IMAD R0, R7, R20, R30 ;  /* 0x0000001407007224 */ /* 0x010fe400078e021e */
[----:B------:R-:W-:Y:S02]  /*1610*/  IMAD.MOV.U32 R6, RZ, RZ, 0x1 ;  /* 0x00000001ff067424 */ /* 0x000fe400078e00ff */
[----:B0-----:R-:W-:Y:S02]  /*1620*/  IMAD R4, R13, R26, R14 ;  /* 0x0000001a0d047224 */ /* 0x001fe400078e020e */
[----:B------:R-:W-:Y:S01]  /*1630*/  IMAD R5, R0, R21, R5 ;  /* 0x0000001500057224 */ /* 0x000fe200078e0205 */
[----:B------:R-:W-:-:S04]  /*1640*/  PRMT R0, R6, 0x7610, R0 ;  /* 0x0000761006007816 */ /* 0x000fc80000000000 */
[----:B------:R-:W-:Y:S02]  /*1650*/  SEL R6, R5, R4, !P3 ;  /* 0x0000000405067207 */ /* 0x000fe40005800000 */
[----:B------:R-:W-:-:S03]  /*1660*/  SEL R4, R4, R5, !P3 ;  /* 0x0000000504047207 */ /* 0x000fc60005800000 */
[----:B------:R3:W-:Y:S04]  /*1670*/  STL [R1+0x8c], R6 ;  /* 0x00008c0601007387 */ /* 0x0007e80000100800 */
[----:B------:R3:W-:Y:S04]  /*1680*/  STL [R1+0x78], R27 ;  /* 0x0000781b01007387 */ /* 0x0007e80000100800 */
[----:B------:R3:W-:Y:S02]  /*1690*/  STL [R1+0x88], R4 ;  /* 0x0000880401007387 */ /* 0x0007e40000100800 */
.L_x_13:
[----:B------:R-:W-:Y:S05]  /*16a0*/  @!P2 BRA `(.L_x_16) ;  /* 0x00000000000ca947 */ /* 0x000fea0003800000 */
[----:B------:R-:W-:Y:S01]  /*16b0*/  UCGABAR_WAIT ;  /* 0x0000000000007dc7 */ /* 0x000fe20008000000 */
[----:B------:R-:W-:Y:S01]  /*16c0*/  CCTL.IVALL ;  /* 0x00000000ff00798f */ /* 0x000fe20002000000 */
[----:B------:R-:W-:Y:S05]  /*16d0*/  BRA `(.L_x_17) ;  /* 0x0000000000047947 */ /* 0x000fea0003800000 */
.L_x_16:
[----:B------:R-:W-:Y:S06]  /*16e0*/  BAR.SYNC.DEFER_BLOCKING 0x0 ;  /* 0x0000000000007b1d */ /* 0x000fec0000010000 */
.L_x_17:
[----:B------:R-:W-:Y:S05]  /*16f0*/  @!P4 BRA `(.L_x_18) ;  /* 0x000000d800b8c947 */ /* 0x000fea0003800000 */
[----:B------:R-:W-:-:S06]  /*1700*/  UISETP.GT.U32.AND UP0, UPT, UR12, 0x1, UPT ;  /* 0x000000010c00788c */ /* 0x000fcc000bf04070 */
[----:B------:R-:W-:-:S13]  /*1710*/  PLOP3.LUT P1, PT, PT, PT, UP0, 0x80, 0x0 ;  /* 0x000000000000781c */ /* 0x000fda0003f2f008 */
[----:B------:R-:W-:Y:S05]  /*1720*/  @P1 EXIT ;  /* 0x000000000000194d */ /* 0x000fea0003800000 */
.L_x_19:
[----:B------:R-:W-:-:S08]  /*1730*/  NOP ;  /* 0x0000000000007918 */ /* 0x000fd00000000000 */
[----:B------:R-:W4:Y:S02]  /*1740*/  USETMAXREG.TRY_ALLOC.CTAPOOL UP0, 0xe8 ;  /* 0x000000e8000079c8 */ /* 0x000f240008000600 */
[----:B----4-:R-:W-:-:S13]  /*1750*/  PLOP3.LUT P1, PT, PT, PT, UP0, 0x80, 0x0 ;  /* 0x000000000000781c */ /* 0x010fda0003f2f008 */
[----:B------:R-:W-:Y:S05]  /*1760*/  @!P1 BRA `(.L_x_19) ;  /* 0xfffffffc00f09947 */ /* 0x000fea000383ffff */
[----:B------:R-:W-:-:S13]  /*1770*/  LOP3.LUT P1, RZ, R0, 0xff, RZ, 0xc0, !PT ;  /* 0x000000ff00ff7812 */ /* 0x000fda000782c0ff */
[----:B------:R-:W-:Y:S05]  /*1780*/  @!P1 EXIT ;  /* 0x000000000000994d */ /* 0x000fea0003800000 */
[----:B------:R-:W4:Y:S01]  /*1790*/  S2UR UR6, SR_CgaCtaId ;  /* 0x00000000000679c3 */ /* 0x000f220000008800 */
[CC--:B------:R-:W-:Y:S01]  /*17a0*/  LEA.HI R0, R12.reuse, R3.reuse, RZ, 0x2 ;  /* 0x000000030c007211 */ /* 0x0c0fe200078f10ff */
[----:B------:R-:W-:Y:S01]  /*17b0*/  UIADD3 UR7, UR17, -0x1, URZ ;  /* 0xffffffff11077890 */ /* 0x000fe2000fffe03f */
[----:B------:R-:W-:Y:S01]  /*17c0*/  LEA.HI R3, R12, R3, RZ, 0x5 ;  /* 0x000000030c037211 */ /* 0x000fe200078f28ff */
[----:B------:R-:W-:Y:S01]  /*17d0*/  UMOV UR12, 0x400 ;  /* 0x00000400000c7882 */ /* 0x000fe20000000000 */
[--C-:B------:R-:W-:Y:S01]  /*17e0*/  SHF.R.S32.HI R2, RZ, 0x2, R0.reuse ;  /* 0x00000002ff027819 */ /* 0x100fe20000011400 */
[----:B------:R-:W-:Y:S01]  /*17f0*/  UISETP.LT.AND UP0, UPT, UR14, 0x1, UPT ;  /* 0x000000010e00788c */ /* 0x000fe2000bf01270 */
[----:B------:R-:W-:Y:S01]  /*1800*/  SHF.R.S32.HI R5, RZ, 0x1f, R0 ;  /* 0x0000001fff057819 */ /* 0x000fe20000011400 */
[----:B------:R-:W-:Y:S02]  /*1810*/  ULOP3.LUT UR27, UR13, 0x1, URZ, 0xfc, !UPT ;  /* 0x000000010d1b7892 */ /* 0x000fe4000f8efc3f */
[----:B------:R-:W-:Y:S01]  /*1820*/  USEL UR16, UR14, 0x1, UP0 ;  /* 0x000000010e107887 */ /* 0x000fe20008000000 */
[----:B------:R-:W-:Y:S01]  /*1830*/  LEA.HI R5, R5, R2, RZ, 0x3 ;  /* 0x0000000205057211 */ /* 0x000fe200078f18ff */
[----:B------:R-:W-:-:S02]  /*1840*/  UISETP.NE.AND UP0, UPT, UR7, URZ, UPT ;  /* 0x0000003f0700728c */ /* 0x000fc4000bf05270 */
[----:B------:R-:W-:Y:S01]  /*1850*/  USHF.L.U32 UR28, UR14, 0x1, URZ ;  /* 0x000000010e1c7899 */ /* 0x000fe2000800063f */
[----:B------:R-:W-:Y:S01]  /*1860*/  LOP3.LUT R5, R5, 0xfffffff8, RZ, 0xc0, !PT ;  /* 0xfffffff805057812 */ /* 0x000fe200078ec0ff */
[----:B------:R-:W-:Y:S02]  /*1870*/  UIADD3 UR16, -UR16, UR14, URZ ;  /* 0x0000000e10107290 */ /* 0x000fe4000fffe13f */
[----:B------:R-:W-:Y:S02]  /*1880*/  USEL UR30, URZ, 0x1, UP0 ;  /* 0x000000013f1e7887 */ /* 0x000fe40008000000 */
[----:B------:R-:W-:Y:S01]  /*1890*/  IMAD.IADD R2, R2, 0x1, -R5 ;  /* 0x0000000102027824 */ /* 0x000fe200078e0a05 */
[----:B------:R-:W-:Y:S01]  /*18a0*/  SHF.R.S32.HI R5, RZ, 0x5, R3 ;  /* 0x00000005ff057819 */ /* 0x000fe20000011403 */
[----:B----4-:R-:W-:-:S03]  /*18b0*/  ULEA UR12, UR6, UR12, 0x18 ;  /* 0x0000000c060c7291 */ /* 0x010fc6000f8ec03f */
[--C-:B------:R-:W-:Y:S01]  /*18c0*/  SHF.R.S32.HI R3, RZ, 0x1f, R2.reuse ;  /* 0x0000001fff037819 */ /* 0x100fe20000011402 */
[----:B------:R-:W-:Y:S01]  /*18d0*/  USHF.L.U32 UR6, UR7, 0x3, URZ ;  /* 0x0000000307067899 */ /* 0x000fe2000800063f */
[C-C-:B------:R-:W-:Y:S01]  /*18e0*/  IMAD R0, R5.reuse, -0x10, -R2.reuse ;  /* 0xfffffff005007824 */ /* 0x140fe200078e0a02 */
[----:B------:R-:W-:Y:S02]  /*18f0*/  UIADD3 UR29, UR12, 0x170, URZ ;  /* 0x000001700c1d7890 */ /* 0x000fe4000fffe03f */
[----:B------:R-:W-:Y:S01]  /*1900*/  ULOP3.LUT UR6, UR6, 0x8, URZ, 0xc0, !UPT ;  /* 0x0000000806067892 */ /* 0x000fe2000f8ec03f */
[----:B------:R-:W-:Y:S01]  /*1910*/  IMAD.WIDE R2, R5, 0x10, R2 ;  /* 0x0000001005027825 */ /* 0x000fe200078e0202 */
[----:B------:R-:W-:Y:S02]  /*1920*/  ULEA UR17, UR17, UR29, 0x3 ;  /* 0x0000001d11117291 */ /* 0x000fe4000f8e183f */
[----:B------:R-:W-:Y:S02]  /*1930*/  ULOP3.LUT UR31, UR6, 0x8, URZ, 0x3c, !UPT ;  /* 0x00000008061f7892 */ /* 0x000fe4000f8e3c3f */
[----:B------:R-:W-:-:S03]  /*1940*/  ULOP3.LUT UR18, UR6, 0x18, URZ, 0x3c, !UPT ;  /* 0x0000001806127892 */ /* 0x000fc6000f8e3c3f */
[----:B------:R-:W-:Y:S02]  /*1950*/  ULDC UR6, c[0x0][0x284] ;  /* 0x0000a10000067ab9 */ /* 0x000fe40000000800 */
[----:B------:R-:W-:-:S05]  /*1960*/  VIADD R0, R0, UR6 ;  /* 0x0000000600007c36 */ /* 0x000fca0008000000 */
[----:B------:R4:W-:Y:S04]  /*1970*/  STL [R1+0x98], R0 ;  /* 0x0000980001007387 */ /* 0x0009e80000100800 */
[----:B------:R4:W-:Y:S02]  /*1980*/  STL.64 [R1+0x90], R2 ;  /* 0x0000900201007387 */ /* 0x0009e40000100a00 */
.L_x_302:
[----:B----4-:R-:W-:Y:S01]  /*1990*/  IMAD.U32 R0, RZ, RZ, UR30 ;  /* 0x0000001eff007e24 */ /* 0x010fe2000f8e00ff */
[----:B0-2---:R-:W4:Y:S01]  /*19a0*/  LDC R2, c[0x0][0x28c] ;  /* 0x0000a300ff027b82 */ /* 0x005f220000000800 */
[----:B------:R-:W-:Y:S01]  /*19b0*/  UMOV UR6, URZ ;  /* 0x0000003f00067c82 */ /* 0x000fe20008000000 */
[----:B------:R-:W-:Y:S02]  /*19c0*/  UMOV UR19, UR5 ;  /* 0x0000000500137c82 */ /* 0x000fe40008000000 */
[----:B------:R-:W-:-:S04]  /*19d0*/  SHF.L.U32 R0, R0, 0x1f, RZ ;  /* 0x0000001f00007819 */ /* 0x000fc800000006ff */
[----:B------:R-:W5:Y:S01]  /*19e0*/  SYNCS.PHASECHK.TRANS64.TRYWAIT P1, [UR17+-0x8], R0 ;  /* 0xfffff800ff0075a7 */ /* 0x000f620008020151 */
[----:B----4-:R-:W-:Y:S01]  /*19f0*/  ISETP.GE.AND P2, PT, R2, 0x1, PT ;  /* 0x000000010200780c */ /* 0x010fe20003f46270 */
[----:B-----5:R-:W-:-:S12]  /*1a00*/  @!P1 BRA `(.L_x_20) ;  /* 0x000000f000bc9947 */ /* 0x020fd80003800000 */
.L_x_342:
[----:B------:R0:W-:Y:S01]  /*1a10*/  STL [R1+0x74], RZ ;  /* 0x000074ff01007387 */ /* 0x0001e20000100800 */
[----:B------:R-:W-:Y:S01]  /*1a20*/  UMOV UR7, URZ ;  /* 0x0000003f00077c82 */ /* 0x000fe20008000000 */
[----:B------:R-:W-:Y:S01]  /*1a30*/  UMOV UR8, URZ ;  /* 0x0000003f00087c82 */ /* 0x000fe20008000000 */
[----:B----4-:R-:W-:Y:S01]  /*1a40*/  IMAD.MOV.U32 R0, RZ, RZ, RZ ;  /* 0x000000ffff007224 */ /* 0x010fe200078e00ff */
[----:B------:R4:W-:Y:S01]  /*1a50*/  STL [R1+0x70], RZ ;  /* 0x000070ff01007387 */ /* 0x0009e20000100800 */
[----:B------:R-:W-:Y:S02]  /*1a60*/  CS2R R2, SRZ ;  /* 0x0000000000027805 */ /* 0x000fe4000001ff00 */
[----:B---3--:R-:W-:Y:S02]  /*1a70*/  CS2R R4, SRZ ;  /* 0x0000000000047805 */ /* 0x008fe4000001ff00 */
[----:B--2---:R-:W-:Y:S01]  /*1a80*/  CS2R R6, SRZ ;  /* 0x0000000000067805 */ /* 0x004fe2000001ff00 */
[----:B------:R4:W-:Y:S01]  /*1a90*/  STL [R1+0x6c], RZ ;  /* 0x00006cff01007387 */ /* 0x0009e20000100800 */
[----:B------:R-:W-:-:S02]  /*1aa0*/  CS2R R8, SRZ ;  /* 0x0000000000087805 */ /* 0x000fc4000001ff00 */
[----:B0-----:R-:W-:Y:S02]  /*1ab0*/  CS2R R10, SRZ ;  /* 0x00000000000a7805 */ /* 0x001fe4000001ff00 */
[----:B------:R-:W-:Y:S01]  /*1ac0*/  CS2R R12, SRZ ;  /* 0x00000000000c7805 */ /* 0x000fe2000001ff00 */
[----:B------:R4:W-:Y:S01]  /*1ad0*/  STL [R1+0x68], RZ ;  /* 0x000068ff01007387 */ /* 0x0009e20000100800 */
[----:B------:R-:W-:Y:S02]  /*1ae0*/  CS2R R14, SRZ ;  /* 0x00000000000e7805 */ /* 0x000fe4000001ff00 */
[----:B-1----:R-:W-:Y:S02]  /*1af0*/  CS2R R16, SRZ ;  /* 0x0000000000107805 */ /* 0x002fe4000001ff00 */
[----:B------:R-:W-:Y:S01]  /*1b00*/  CS2R R18, SRZ ;  /* 0x0000000000127805 */ /* 0x000fe2000001ff00 */
[----:B------:R4:W-:Y:S01]  /*1b10*/  STL [R1+0x64], RZ ;  /* 0x000064ff01007387 */ /* 0x0009e20000100800 */
[----:B------:R-:W-:-:S02]  /*1b20*/  CS2R R20, SRZ ;  /* 0x0000000000147805 */ /* 0x000fc4000001ff00 */
[----:B------:R-:W-:Y:S02]  /*1b30*/  CS2R R22, SRZ ;  /* 0x0000000000167805 */ /* 0x000fe4000001ff00 */
[----:B------:R-:W-:Y:S01]  /*1b40*/  CS2R R152, SRZ ;  /* 0x0000000000987805 */ /* 0x000fe2000001ff00 */
[----:B------:R4:W-:Y:S01]  /*1b50*/  STL [R1+0x60], RZ ;  /* 0x000060ff01007387 */ /* 0x0009e20000100800 */
[----:B------:R-:W-:Y:S02]  /*1b60*/  CS2R R154, SRZ ;  /* 0x00000000009a7805 */ /* 0x000fe4000001ff00 */
[----:B------:R-:W-:Y:S02]  /*1b70*/  CS2R R156, SRZ ;  /* 0x00000000009c7805 */ /* 0x000fe4000001ff00 */
        /* <DEDUP_REMOVED lines=46> */
[----:B------:R-:W-:Y:S01]  /*1e60*/  IMAD.MOV.U32 R226, RZ, RZ, RZ ;  /* 0x000000ffffe27224 */ /* 0x000fe200078e00ff */
[----:B------:R-:W-:Y:S01]  /*1e70*/  CS2R R24, SRZ ;  /* 0x0000000000187805 */ /* 0x000fe2000001ff00 */
[----:B------:R-:W-:Y:S01]  /*1e80*/  IMAD.U32 R227, RZ, RZ, UR4 ;  /* 0x00000004ffe37e24 */ /* 0x000fe2000f8e00ff */
[----:B------:R4:W-:Y:S01]  /*1e90*/  STL [R1+0x2c], RZ ;  /* 0x00002cff01007387 */ /* 0x0009e20000100800 */
[----:B------:R-:W-:Y:S02]  /*1ea0*/  CS2R R26, SRZ ;  /* 0x00000000001a7805 */ /* 0x000fe4000001ff00 */
[----:B------:R-:W-:-:S02]  /*1eb0*/  CS2R R28, SRZ ;  /* 0x00000000001c7805 */ /* 0x000fc4000001ff00 */
[----:B------:R-:W-:Y:S01]  /*1ec0*/  CS2R R30, SRZ ;  /* 0x00000000001e7805 */ /* 0x000fe2000001ff00 */
[----:B------:R4:W-:Y:S01]  /*1ed0*/  STL [R1+0x28], RZ ;  /* 0x000028ff01007387 */ /* 0x0009e20000100800 */
[----:B------:R-:W-:Y:S02]  /*1ee0*/  CS2R R32, SRZ ;  /* 0x0000000000207805 */ /* 0x000fe4000001ff00 */
[----:B------:R-:W-:Y:S02]  /*1ef0*/  CS2R R34, SRZ ;  /* 0x0000000000227805 */ /* 0x000fe4000001ff00 */
[----:B------:R-:W-:Y:S01]  /*1f00*/  CS2R R36, SRZ ;  /* 0x0000000000247805 */ /* 0x000fe2000001ff00 */
        /* <DEDUP_REMOVED lines=36> */
[----:B------:R4:W-:Y:S01]  /*2150*/  STL [R1], RZ ;  /* 0x000000ff01007387 */ /* 0x0009e20000100800 */
[----:B------:R-:W-:Y:S02]  /*2160*/  CS2R R92, SRZ ;  /* 0x00000000005c7805 */ /* 0x000fe4000001ff00 */
[----:B------:R-:W-:Y:S02]  /*2170*/  CS2R R94, SRZ ;  /* 0x00000000005e7805 */ /* 0x000fe4000001ff00 */
[----:B------:R-:W-:Y:S02]  /*2180*/  CS2R R96, SRZ ;  /* 0x0000000000607805 */ /* 0x000fe4000001ff00 */
[----:B------:R-:W-:Y:S02]  /*2190*/  CS2R R98, SRZ ;  /* 0x0000000000627805 */ /* 0x000fe4000001ff00 */
[----:B------:R-:W-:-:S02]  /*21a0*/  CS2R R100, SRZ ;  /* 0x0000000000647805 */ /* 0x000fc4000001ff00 */
[----:B------:R-:W-:Y:S02]  /*21b0*/  CS2R R102, SRZ ;  /* 0x0000000000667805 */ /* 0x000fe4000001ff00 */
        /* <DEDUP_REMOVED lines=23> */
[----:B------:R-:W-:Y:S01]  /*2330*/  CS2R R150, SRZ ;  /* 0x0000000000967805 */ /* 0x000fe2000001ff00 */
[----:B----4-:R-:W-:Y:S06]  /*2340*/  @!P2 BRA `(.L_x_21) ;  /* 0x000000100060a947 */ /* 0x010fec0003800000 */
[----:B------:R-:W-:-:S06]  /*2350*/  UISETP.NE.AND UP0, UPT, UR27, 0x3, UPT ;  /* 0x000000031b00788c */ /* 0x000fcc000bf05270 */
[----:B------:R-:W-:-:S13]  /*2360*/  PLOP3.LUT P2, PT, PT, PT, UP0, 0x80, 0x0 ;  /* 0x000000000000781c */ /* 0x000fda0003f4f008 */
[----:B------:R-:W-:Y:S05]  /*2370*/  @!P2 BRA `(.L_x_22) ;  /* 0x000000000004a947 */ /* 0x000fea0003800000 */
[----:B------:R-:W-:Y:S01]  /*2380*/  BPT.TRAP 0x1 ;  /* 0x000000040000795c */ /* 0x000fe20000300000 */
.L_x_22:
[----:B------:R-:W-:Y:S01]  /*2390*/  ULEA UR6, UR5, UR12, 0x3 ;  /* 0x0000000c05067291 */ /* 0x000fe2000f8e183f */
[----:B------:R-:W-:-:S05]  /*23a0*/  IMAD.U32 R0, RZ, RZ, UR4 ;  /* 0x00000004ff007e24 */ /* 0x000fca000f8e00ff */
[----:B------:R-:W-:-:S04]  /*23b0*/  SHF.L.U32 R0, R0, 0x1f, RZ ;  /* 0x0000001f00007819 */ /* 0x000fc800000006ff */
[----:B------:R0:W1:Y:S01]  /*23c0*/  SYNCS.PHASECHK.TRANS64.TRYWAIT P1, [UR6], R0 ;  /* 0x00000000ff0075a7 */ /* 0x0000620008020146 */
[----:B------:R-:W-:Y:S05]  /*23d0*/  @!P2 BRA `(.L_x_23) ;  /* 0x000000000004a947 */ /* 0x000fea0003800000 */
[----:B------:R-:W-:Y:S01]  /*23e0*/  BPT.TRAP 0x1 ;  /* 0x000000040000795c */ /* 0x000fe20000300000 */
.L_x_23:
[----:B-1----:R-:W-:Y:S05]  /*23f0*/  @P1 BRA `(.L_x_24) ;  /* 0x0000000000081947 */ /* 0x002fea0003800000 */
[----:B------:R-:W1:Y:S02]  /*2400*/  SYNCS.PHASECHK.TRANS64.TRYWAIT P1, [UR6], R0 ;  /* 0x00000000ff0075a7 */ /* 0x000e640008020146 */
[----:B-1----:R-:W-:Y:S05]  /*2410*/  @!P1 BRA `(.L_x_25) ;  /* 0x000000e800509947 */ /* 0x002fea0003800000 */
.L_x_24:
[----:B------:R2:W-:Y:S01]  /*2420*/  STL [R1+0x74], RZ ;  /* 0x000074ff01007387 */ /* 0x0005e20000100800 */
[----:B------:R-:W-:Y:S01]  /*2430*/  UIADD3 UR7, UR12, 0xb280, URZ ;  /* 0x0000b2800c077890 */ /* 0x000fe2000fffe03f */
[----:B------:R-:W-:Y:S01]  /*2440*/  WARPGROUP.ARRIVE ;  /* 0x00000000000079c5 */ /* 0x000fe20000000000 */
[----:B------:R-:W-:Y:S01]  /*2450*/  UIADD3 UR6, UR12, 0x280, URZ ;  /* 0x000002800c067890 */ /* 0x000fe2000fffe03f */
[----:B------:R2:W-:Y:S01]  /*2460*/  STL [R1+0x70], RZ ;  /* 0x000070ff01007387 */ /* 0x0005e20000100800 */
[----:B------:R-:W-:Y:S01]  /*2470*/  USHF.R.U32.HI UR7, URZ, 0x4, UR7 ;  /* 0x000000043f077899 */ /* 0x000fe20008011607 */
[----:B01----:R-:W-:Y:S01]  /*2480*/  IMAD.MOV.U32 R0, RZ, RZ, RZ ;  /* 0x000000ffff007224 */ /* 0x003fe200078e00ff */
[----:B------:R-:W-:Y:S01]  /*2490*/  USHF.R.U32.HI UR6, URZ, 0x4, UR6 ;  /* 0x000000043f067899 */ /* 0x000fe20008011606 */
[----:B------:R2:W-:Y:S01]  /*24a0*/  STL [R1+0x6c], RZ ;  /* 0x00006cff01007387 */ /* 0x0005e20000100800 */
[----:B------:R-:W-:Y:S01]  /*24b0*/  ULOP3.LUT UR7, UR7, 0x3fff, URZ, 0xc0, !UPT ;  /* 0x00003fff07077892 */ /* 0x000fe2000f8ec03f */
[----:B------:R-:W-:Y:S01]  /*24c0*/  CS2R R2, SRZ ;  /* 0x0000000000027805 */ /* 0x000fe2000001ff00 */
[----:B------:R-:W-:Y:S01]  /*24d0*/  ULOP3.LUT UR6, UR6, 0x3fff, URZ, 0xc0, !UPT ;  /* 0x00003fff06067892 */ /* 0x000fe2000f8ec03f */
[----:B------:R2:W-:Y:S01]  /*24e0*/  STL [R1+0x68], RZ ;  /* 0x000068ff01007387 */ /* 0x0005e20000100800 */
[----:B------:R-:W-:Y:S01]  /*24f0*/  ULOP3.LUT UR7, UR7, 0x10000, URZ, 0xfc, !UPT ;  /* 0x0001000007077892 */ /* 0x000fe2000f8efc3f */
[----:B------:R-:W-:Y:S01]  /*2500*/  CS2R R4, SRZ ;  /* 0x0000000000047805 */ /* 0x000fe2000001ff00 */
[----:B------:R-:W-:Y:S01]  /*2510*/  ULOP3.LUT UR6, UR6, 0x10000, URZ, 0xfc, !UPT ;  /* 0x0001000006067892 */ /* 0x000fe2000f8efc3f */
[----:B------:R2:W-:Y:S01]  /*2520*/  STL [R1+0x64], RZ ;  /* 0x000064ff01007387 */ /* 0x0005e20000100800 */
[----:B------:R-:W-:Y:S01]  /*2530*/  ULEA UR10, UR5, UR7, 0x9 ;  /* 0x00000007050a7291 */ /* 0x000fe2000f8e483f */
[----:B------:R-:W-:Y:S01]  /*2540*/  CS2R R6, SRZ ;  /* 0x0000000000067805 */ /* 0x000fe2000001ff00 */
[----:B------:R-:W-:Y:S01]  /*2550*/  ULEA UR8, UR5, UR6, 0x7 ;  /* 0x0000000605087291 */ /* 0x000fe2000f8e383f */
[----:B------:R2:W-:Y:S01]  /*2560*/  STL [R1+0x60], RZ ;  /* 0x000060ff01007387 */ /* 0x0005e20000100800 */
[----:B------:R-:W-:Y:S01]  /*2570*/  ULDC UR7, c[0x0][0x50c] ;  /* 0x0001430000077ab9 */ /* 0x000fe20000000800 */
[----:B------:R-:W-:Y:S01]  /*2580*/  UMOV UR9, 0xc0000010 ;  /* 0xc000001000097882 */ /* 0x000fe20000000000 */
[----:B------:R-:W-:Y:S01]  /*2590*/  UISETP.NE.AND UP0, UPT, UR7, 0x1, UPT ;  /* 0x000000010700788c */ /* 0x000fe2000bf05270 */
[----:B------:R2:W-:Y:S01]  /*25a0*/  STL [R1+0x5c], RZ ;  /* 0x00005cff01007387 */ /* 0x0005e20000100800 */
[----:B------:R-:W-:Y:S01]  /*25b0*/  UMOV UR11, 0xc0000010 ;  /* 0xc0000010000b7882 */ /* 0x000fe20000000000 */
[----:B------:R-:W-:Y:S01]  /*25c0*/  UMOV UR6, 0x1 ;  /* 0x0000000100067882 */ /* 0x000fe20000000000 */
[----:B------:R-:W-:Y:S01]  /*25d0*/  USEL UR7, URZ, 0x1, UP0 ;  /* 0x000000013f077887 */ /* 0x000fe20008000000 */
[----:B------:R2:W-:Y:S01]  /*25e0*/  STL [R1+0x58], RZ ;  /* 0x000058ff01007387 */ /* 0x0005e20000100800 */
[----:B------:R-:W-:Y:S01]  /*25f0*/  QGMMA.64x256x32.F32.E4M3.E4M3 R24, gdesc[UR8], RZ, !UPT, gsb0 ;  /* 0x03e00000081879f3 */ /* 0x000fe2000c0008ff */
[----:B------:R-:W-:-:S02]  /*2600*/  CS2R R8, SRZ ;  /* 0x0000000000087805 */ /* 0x000fc4000001ff00 */
[----:B------:R-:W-:Y:S01]  /*2610*/  CS2R R10, SRZ ;  /* 0x00000000000a7805 */ /* 0x000fe2000001ff00 */
[----:B------:R2:W-:Y:S01]  /*2620*/  STL [R1+0x54], RZ ;  /* 0x000054ff01007387 */ /* 0x0005e20000100800 */
[----:B------:R-:W-:Y:S02]  /*2630*/  ISETP.NE.AND P1, PT, RZ, UR7, PT ;  /* 0x00000007ff007c0c */ /* 0x000fe4000bf25270 */
        /* <DEDUP_REMOVED lines=56> */
[----:B------:R-:W-:Y:S01]  /*29c0*/  CS2R R224, SRZ ;  /* 0x0000000000e07805 */ /* 0x000fe2000001ff00 */
[----:B------:R-:W-:Y:S01]  /*29d0*/  IMAD.MOV.U32 R226, RZ, RZ, RZ ;  /* 0x000000ffffe27224 */ /* 0x000fe200078e00ff */
[----:B------:R2:W-:Y:S04]  /*29e0*/  STL [R1+0x18], RZ ;  /* 0x000018ff01007387 */ /* 0x0005e80000100800 */
[----:B------:R2:W-:Y:S04]  /*29f0*/  STL [R1+0x14], RZ ;  /* 0x000014ff01007387 */ /* 0x0005e80000100800 */
[----:B------:R2:W-:Y:S04]  /*2a00*/  STL [R1+0x10], RZ ;  /* 0x000010ff01007387 */ /* 0x0005e80000100800 */
[----:B------:R2:W-:Y:S04]  /*2a10*/  STL [R1+0xc], RZ ;  /* 0x00000cff01007387 */ /* 0x0005e80000100800 */
[----:B------:R2:W-:Y:S04]  /*2a20*/  STL [R1+0x8], RZ ;  /* 0x000008ff01007387 */ /* 0x0005e80000100800 */
[----:B------:R2:W-:Y:S04]  /*2a30*/  STL [R1+0x4], RZ ;  /* 0x000004ff01007387 */ /* 0x0005e80000100800 */
[----:B------:R2:W-:Y:S01]  /*2a40*/  STL [R1], RZ ;  /* 0x000000ff01007387 */ /* 0x0005e20000100800 */
[----:B------:R-:W-:Y:S05]  /*2a50*/  @!P1 BRA `(.L_x_26) ;  /* 0x0000000800809947 */ /* 0x000fea0003800000 */
[----:B------:R-:W-:Y:S02]  /*2a60*/  WARPGROUP.DEPBAR.LE gsb0, 0x0 ;  /* 0x00008000000079c5 */ /* 0x000fe40000010000 */
[----:B------:R-:W-:-:S01]  /*2a70*/  FADD R227, RZ, R122 ;  /* 0x0000007affe37221 */ /* 0x000fc20000000000 */
[----:B------:R-:W-:Y:S01]  /*2a80*/  FADD R226, RZ, R24 ;  /* 0x00000018ffe27221 */ /* 0x000fe20000000000 */
[----:B------:R-:W-:-:S01]  /*2a90*/  FADD R225, RZ, R25 ;  /* 0x00000019ffe17221 */ /* 0x000fc20000000000 */
[----:B------:R-:W-:Y:S01]  /*2aa0*/  FADD R224, RZ, R26 ;  /* 0x0000001affe07221 */ /* 0x000fe20000000000 */
[----:B------:R-:W-:-:S01]  /*2ab0*/  FADD R223, RZ, R27 ;  /* 0x0000001bffdf7221 */ /* 0x000fc20000000000 */
[----:B------:R0:W-:Y:S01]  /*2ac0*/  STL [R1], R227 ;  /* 0x000000e301007387 */ /* 0x0001e20000100800 */
[----:B------:R-:W-:-:S01]  /*2ad0*/  FADD R222, RZ, R28 ;  /* 0x0000001cffde7221 */ /* 0x000fc20000000000 */
[----:B------:R-:W-:Y:S01]  /*2ae0*/  FADD R221, RZ, R29 ;  /* 0x0000001dffdd7221 */ /* 0x000fe20000000000 */
[----:B------:R-:W-:-:S01]  /*2af0*/  FADD R220, RZ, R30 ;  /* 0x0000001effdc7221 */ /* 0x000fc20000000000 */
[----:B------:R-:W-:Y:S01]  /*2b00*/  FADD R219, RZ, R31 ;  /* 0x0000001fffdb7221 */ /* 0x000fe20000000000 */
[----:B------:R-:W-:-:S01]  /*2b10*/  FADD R218, RZ, R32 ;  /* 0x00000020ffda7221 */ /* 0x000fc20000000000 */
[----:B------:R-:W-:Y:S01]  /*2b20*/  FADD R217, RZ, R33 ;  /* 0x00000021ffd97221 */ /* 0x000fe20000000000 */
[----:B------:R-:W-:-:S01]  /*2b30*/  FADD R216, RZ, R34 ;  /* 0x00000022ffd87221 */ /* 0x000fc20000000000 */
[----:B------:R-:W-:Y:S01]  /*2b40*/  FADD R215, RZ, R35 ;  /* 0x00000023ffd77221 */ /* 0x000fe20000000000 */
[----:B------:R-:W-:-:S01]  /*2b50*/  FADD R214, RZ, R36 ;  /* 0x00000024ffd67221 */ /* 0x000fc20000000000 */
[----:B0-----:R-:W-:Y:S01]  /*2b60*/  FADD R227, RZ, R123 ;  /* 0x0000007bffe37221 */ /* 0x001fe20000000000 */
[----:B------:R-:W-:-:S01]  /*2b70*/  FADD R213, RZ, R37 ;  /* 0x00000025ffd57221 */ /* 0x000fc20000000000 */
[----:B------:R-:W-:Y:S01]  /*2b80*/  FADD R212, RZ, R38 ;  /* 0x00000026ffd47221 */ /* 0x000fe20000000000 */
[----:B------:R-:W-:-:S01]  /*2b90*/  FADD R211, RZ, R39 ;  /* 0x00000027ffd37221 */ /* 0x000fc20000000000 */
[----:B------:R-:W-:Y:S01]  /*2ba0*/  FADD R210, RZ, R40 ;  /* 0x00000028ffd27221 */ /* 0x000fe20000000000 */
[----:B------:R0:W-:Y:S01]  /*2bb0*/  STL [R1+0x4], R227 ;  /* 0x000004e301007387 */ /* 0x0001e20000100800 */
        /* <DEDUP_REMOVED lines=93> */
[----:B------:R-:W-:Y:S01]  /*3190*/  UMOV UR6, URZ ;  /* 0x0000003f00067c82 */ /* 0x000fe20008000000 */
[----:B0-----:R-:W-:-:S05]  /*31a0*/  FADD R227, RZ, R130 ;  /* 0x00000082ffe37221 */ /* 0x001fca0000000000 */
[----:B------:R0:W-:Y:S02]  /*31b0*/  STL [R1+0x20], R227 ;  /* 0x000020e301007387 */ /* 0x0001e40000100800 */
        /* <DEDUP_REMOVED lines=42> */
.L_x_26:
[----:B------:R-:W-:-:S04]  /*3460*/  UIADD3 UR19, UR5, 0x1, URZ ;  /* 0x0000000105137890 */ /* 0x000fc8000fffe03f */
[----:B------:R-:W-:-:S04]  /*3470*/  UISETP.NE.AND UP0, UPT, UR19, 0x16, UPT ;  /* 0x000000161300788c */ /* 0x000fc8000bf05270 */
[----:B------:R-:W-:Y:S02]  /*3480*/  USEL UR8, URZ, 0x1, UP0 ;  /* 0x000000013f087887 */ /* 0x000fe40008000000 */
[----:B------:R-:W-:Y:S02]  /*3490*/  USEL UR19, UR19, URZ, UP0 ;  /* 0x0000003f13137287 */ /* 0x000fe40008000000 */
[----:B------:R-:W-:-:S06]  /*34a0*/  ULOP3.LUT UR8, UR4, UR8, URZ, 0x3c, !UPT ;  /* 0x0000000804087292 */ /* 0x000fcc000f8e3c3f */
[----:B0-----:R-:W-:Y:S01]  /*34b0*/  IMAD.U32 R227, RZ, RZ, UR8 ;  /* 0x00000008ffe37e24 */ /* 0x001fe2000f8e00ff */
[----:B------:R-:W-:-:S06]  /*34c0*/  UMOV UR8, 0x1 ;  /* 0x0000000100087882 */ /* 0x000fcc0000000000 */
.L_x_21:
[----:B------:R-:W-:-:S06]  /*34d0*/  UISETP.GE.AND UP0, UPT, UR16, 0x1, UPT ;  /* 0x000000011000788c */ /* 0x000fcc000bf06270 */
[----:B------:R-:W-:-:S13]  /*34e0*/  PLOP3.LUT P1, PT, PT, PT, UP0, 0x80, 0x0 ;  /* 0x000000000000781c */ /* 0x000fda0003f2f008 */
[----:B------:R-:W-:Y:S05]  /*34f0*/  @!P1 BRA `(.L_x_27) ;  /* 0x0000001000809947 */ /* 0x000fea0003800000 */
[----:B------:R-:W-:Y:S01]  /*3500*/  IMAD.U32 R228, RZ, RZ, UR16 ;  /* 0x00000010ffe47e24 */ /* 0x000fe2000f8e00ff */
[----:B------:R-:W-:Y:S01]  /*3510*/  UMOV UR24, UR5 ;  /* 0x0000000500187c82 */ /* 0x000fe20008000000 */
[----:B------:R-:W-:-:S05]  /*3520*/  ULDC UR32, c[0x0][0x50c] ;  /* 0x0001430000207ab9 */ /* 0x000fca0000000800 */
.L_x_35:
[----:B------:R-:W-:-:S06]  /*3530*/  UISETP.NE.AND UP0, UPT, UR27, 0x3, UPT ;  /* 0x000000031b00788c */ /* 0x000fcc000bf05270 */
[----:B------:R-:W-:-:S13]  /*3540*/  PLOP3.LUT P2, PT, PT, PT, UP0, 0x80, 0x0 ;  /* 0x000000000000781c */ /* 0x000fda0003f4f008 */
[----:B01---5:R-:W-:Y:S05]  /*3550*/  @!P2 BRA `(.L_x_28) ;  /* 0x000000000004a947 */ /* 0x023fea0003800000 */
[----:B------:R-:W-:Y:S01]  /*3560*/  BPT.TRAP 0x1 ;  /* 0x000000040000795c */ /* 0x000fe20000300000 */
.L_x_28:
[----:B------:R-:W-:Y:S01]  /*3570*/  ULEA UR9, UR19, UR12, 0x3 ;  /* 0x0000000c13097291 */ /* 0x000fe2000f8e183f */
[----:B------:R-:W-:-:S08]  /*3580*/  SHF.L.U32 R229, R227, 0x1f, RZ ;  /* 0x0000001fe3e57819 */ /* 0x000fd000000006ff */
[----:B------:R0:W1:Y:S01]  /*3590*/  SYNCS.PHASECHK.TRANS64.TRYWAIT P1, [UR9], R229 ;  /* 0x000000e5ff0075a7 */ /* 0x0000620008020149 */
[----:B------:R-:W-:Y:S05]  /*35a0*/  @!P2 BRA `(.L_x_29) ;  /* 0x000000000004a947 */ /* 0x000fea0003800000 */
[----:B------:R-:W-:Y:S01]  /*35b0*/  BPT.TRAP 0x1 ;  /* 0x000000040000795c */ /* 0x000fe20000300000 */
.L_x_29:
[----:B-1----:R-:W-:Y:S05]  /*35c0*/  @P1 BRA `(.L_x_30) ;  /* 0x0000000000081947 */ /* 0x002fea0003800000 */
[----:B------:R-:W1:Y:S02]  /*35d0*/  SYNCS.PHASECHK.TRANS64.TRYWAIT P1, [UR9], R229 ;  /* 0x000000e5ff0075a7 */ /* 0x000e640008020149 */
[----:B-1----:R-:W-:Y:S05]  /*35e0*/  @!P1 BRA `(.L_x_31) ;  /* 0x000000d400f49947 */ /* 0x002fea0003800000 */
.L_x_30:
[----:B------:R-:W-:Y:S01]  /*35f0*/  UIADD3 UR9, UR12, 0x280, URZ ;  /* 0x000002800c097890 */ /* 0x000fe2000fffe03f */
[----:B------:R-:W-:Y:S01]  /*3600*/  WARPGROUP.ARRIVE ;  /* 0x00000000000079c5 */ /* 0x000fe20000000000 */
[----:B------:R-:W-:Y:S02]  /*3610*/  UIADD3 UR10, UR12, 0xb280, URZ ;  /* 0x0000b2800c0a7890 */ /* 0x000fe4000fffe03f */
[----:B------:R-:W-:Y:S02]  /*3620*/  UISETP.NE.AND UP0, UPT, UR7, URZ, UPT ;  /* 0x0000003f0700728c */ /* 0x000fe4000bf05270 */
[----:B------:R-:W-:Y:S02]  /*3630*/  USHF.R.U32.HI UR9, URZ, 0x4, UR9 ;  /* 0x000000043f097899 */ /* 0x000fe40008011609 */
[----:B------:R-:W-:Y:S02]  /*3640*/  USHF.R.U32.HI UR10, URZ, 0x4, UR10 ;  /* 0x000000043f0a7899 */ /* 0x000fe4000801160a */
[----:B------:R-:W-:-:S02]  /*3650*/  USEL UR8, UR8, URZ, !UP0 ;  /* 0x0000003f08087287 */ /* 0x000fc4000c000000 */
[----:B------:R-:W-:Y:S02]  /*3660*/  ULOP3.LUT UR9, UR9, 0x3fff, URZ, 0xc0, !UPT ;  /* 0x00003fff09097892 */ /* 0x000fe4000f8ec03f */
[----:B------:R-:W-:Y:S02]  /*3670*/  ULOP3.LUT UR10, UR10, 0x3fff, URZ, 0xc0, !UPT ;  /* 0x00003fff0a0a7892 */ /* 0x000fe4000f8ec03f */
[----:B------:R-:W-:Y:S02]  /*3680*/  UISETP.NE.U32.AND UP0, UPT, UR8, URZ, UPT ;  /* 0x0000003f0800728c */ /* 0x000fe4000bf05070 */
[----:B------:R-:W-:Y:S02]  /*3690*/  ULOP3.LUT UR8, UR9, 0x10000, URZ, 0xfc, !UPT ;  /* 0x0001000009087892 */ /* 0x000fe4000f8efc3f */
[----:B------:R-:W-:Y:S02]  /*36a0*/  ULOP3.LUT UR10, UR10, 0x10000, URZ, 0xfc, !UPT ;  /* 0x000100000a0a7892 */ /* 0x000fe4000f8efc3f */
[----:B------:R-:W-:-:S02]  /*36b0*/  ULEA UR8, UR19, UR8, 0x7 ;  /* 0x0000000813087291 */ /* 0x000fc4000f8e383f */
[----:B------:R-:W-:Y:S01]  /*36c0*/  ULEA UR10, UR19, UR10, 0x9 ;  /* 0x0000000a130a7291 */ /* 0x000fe2000f8e483f */
[----:B------:R-:W-:Y:S01]  /*36d0*/  UMOV UR9, 0xc0000010 ;  /* 0xc000001000097882 */ /* 0x000fe20000000000 */
[----:B------:R-:W-:Y:S01]  /*36e0*/  UMOV UR11, 0xc0000010 ;  /* 0xc0000010000b7882 */ /* 0x000fe20000000000 */
[----:B------:R-:W-:-:S06]  /*36f0*/  UIADD3 UR6, UR6, 0x1, URZ ;  /* 0x0000000106067890 */ /* 0x000fcc000fffe03f */
[----:B------:R-:W-:Y:S01]  /*3700*/  QGMMA.64x256x32.F32.E4M3.E4M3 R24, gdesc[UR8], R24, UP0, gsb0 ;  /* 0x03e00000081879f3 */ /* 0x000fe2000b800818 */
[----:B------:R-:W-:-:S04]  /*3710*/  UISETP.NE.AND UP0, UPT, UR6, UR32, UPT ;  /* 0x000000200600728c */ /* 0x000fc8000bf05270 */
[----:B------:R-:W-:-:S06]  /*3720*/  USEL UR7, URZ, 0x1, UP0 ;  /* 0x000000013f077887 */ /* 0x000fcc0008000000 */
[----:B------:R-:W-:Y:S01]  /*3730*/  ISETP.NE.AND P1, PT, RZ, UR7, PT ;  /* 0x00000007ff007c0c */ /* 0x000fe2000bf25270 */
[----:B------:R-:W-:-:S12]  /*3740*/  WARPGROUP.DEPBAR.LE gsb0, 0x1 ;  /* 0x00008000000079c5 */ /* 0x000fd80000010100 */
[----:B------:R-:W-:Y:S05]  /*3750*/  @!P1 BRA `(.L_x_32) ;  /* 0x0000000c00809947 */ /* 0x000fea0003800000 */
[----:B------:R-:W-:Y:S02]  /*3760*/  WARPGROUP.DEPBAR.LE gsb0, 0x0 ;  /* 0x00008000000079c5 */ /* 0x000fe40000010000 */
[----:B------:R-:W-:-:S01]  /*3770*/  FADD R226, R24, R226 ;  /* 0x000000e218e27221 */ /* 0x000fc20000000000 */
[----:B------:R-:W-:Y:S01]  /*3780*/  FADD R225, R25, R225 ;  /* 0x000000e119e17221 */ /* 0x000fe20000000000 */
[----:B------:R1:W-:Y:S01]  /*3790*/  STL [R1+0xa0], R227 ;  /* 0x0000a0e301007387 */ /* 0x0003e20000100800 */
[----:B------:R-:W-:-:S01]  /*37a0*/  FADD R224, R26, R224 ;  /* 0x000000e01ae07221 */ /* 0x000fc20000000000 */
[----:B------:R-:W-:Y:S01]  /*37b0*/  FADD R223, R27, R223 ;  /* 0x000000df1bdf7221 */ /* 0x000fe20000000000 */
[----:B------:R-:W-:-:S01]  /*37c0*/  FADD R222, R28, R222 ;  /* 0x000000de1cde7221 */ /* 0x000fc20000000000 */
[----:B------:R-:W-:Y:S01]  /*37d0*/  FADD R221, R29, R221 ;  /* 0x000000dd1ddd7221 */ /* 0x000fe20000000000 */
[----:B-1----:R-:W3:Y:S04]  /*37e0*/  LDL.LU R227, [R1+0x30] ;  /* 0x0000300001e37983 */ /* 0x002ee80000300800 */
[----:B------:R1:W-:Y:S01]  /*37f0*/  STL [R1+0xa4], R226 ;  /* 0x0000a4e201007387 */ /* 0x0003e20000100800 */
[----:B------:R-:W-:-:S01]  /*3800*/  FADD R220, R30, R220 ;  /* 0x000000dc1edc7221 */ /* 0x000fc20000000000 */
[----:B------:R-:W-:-:S02]  /*3810*/  FADD R219, R31, R219 ;  /* 0x000000db1fdb7221 */ /* 0x000fc40000000000 */
[----:B-1----:R-:W4:Y:S04]  /*3820*/  LDL.LU R226, [R1+0x2c] ;  /* 0x00002c0001e27983 */ /* 0x002f280000300800 */
[----:B------:R1:W-:Y:S01]  /*3830*/  STL [R1+0xa8], R225 ;  /* 0x0000a8e101007387 */ /* 0x0003e20000100800 */
[----:B------:R-:W-:-:S03]  /*3840*/  FADD R218, R32, R218 ;  /* 0x000000da20da7221 */ /* 0x000fc60000000000 */
[----:B-1----:R-:W2:Y:S04]  /*3850*/  LDL.LU R225, [R1+0x28] ;  /* 0x0000280001e17983 */ /* 0x002ea80000300800 */
        /* <DEDUP_REMOVED lines=9> */
[----:B------:R1:W-:Y:S04]  /*38f0*/  STL [R1+0xb8], R221 ;  /* 0x0000b8dd01007387 */ /* 0x0003e80000100800 */
        /* <DEDUP_REMOVED lines=12> */
[----:B-1----:R-:W2:Y:S01]  /*39c0*/  LDL.LU R215, [R1] ;  /* 0x0000000001d77983 */ /* 0x002ea20000300800 */
[----:B------:R-:W-:-:S01]  /*39d0*/  FADD R214, R36, R214 ;  /* 0x000000d624d67221 */ /* 0x000fc20000000000 */
[----:B------:R-:W-:Y:S01]  /*39e0*/  FADD R213, R37, R213 ;  /* 0x000000d525d57221 */ /* 0x000fe20000000000 */
[----:B------:R-:W-:-:S01]  /*39f0*/  FADD R212, R38, R212 ;  /* 0x000000d426d47221 */ /* 0x000fc20000000000 */
[----:B------:R-:W-:Y:S01]  /*3a00*/  FADD R211, R39, R211 ;  /* 0x000000d327d37221 */ /* 0x000fe20000000000 */
[----:B------:R-:W-:-:S01]  /*3a10*/  FADD R210, R40, R210 ;  /* 0x000000d228d27221 */ /* 0x000fc20000000000 */
[----:B------:R-:W-:Y:S01]  /*3a20*/  STL [R1+0xd4], R214 ;  /* 0x0000d4d601007387 */ /* 0x000fe20000100800 */
        /* <DEDUP_REMOVED lines=11> */
[----:B------:R1:W-:Y:S01]  /*3ae0*/  STL [R1+0xe0], R211 ;  /* 0x0000e0d301007387 */ /* 0x0003e20000100800 */
[----:B------:R-:W-:-:S01]  /*3af0*/  FADD R200, R50, R200 ;  /* 0x000000c832c87221 */ /* 0x000fc20000000000 */
[----:B------:R-:W-:Y:S01]  /*3b00*/  FADD R199, R51, R199 ;  /* 0x000000c733c77221 */ /* 0x000fe20000000000 */
        /* <DEDUP_REMOVED lines=69> */
[----:B-----5:R-:W-:Y:S01]  /*3f60*/  FADD R0, R121, R0 ;  /* 0x0000000079007221 */ /* 0x020fe20000000000 */
[----:B---3--:R-:W-:-:S01]  /*3f70*/  FADD R227, R134, R227 ;  /* 0x000000e386e37221 */ /* 0x008fc20000000000 */
[----:B----4-:R-:W-:Y:S01]  /*3f80*/  FADD R226, R133, R226 ;  /* 0x000000e285e27221 */ /* 0x010fe20000000000 */
[----:B--2---:R-:W-:-:S01]  /*3f90*/  FADD R225, R132, R225 ;  /* 0x000000e184e17221 */ /* 0x004fc20000000000 */
        /* <DEDUP_REMOVED lines=9> */
[----:B------:R-:W-:-:S05]  /*4030*/  FADD R215, R122, R215 ;  /* 0x000000d77ad77221 */ /* 0x000fca0000000000 */
[----:B------:R2:W-:Y:S04]  /*4040*/  STL [R1], R215 ;  /* 0x000000d701007387 */ /* 0x0005e80000100800 */
[----:B------:R3:W-:Y:S04]  /*4050*/  STL [R1+0x4], R216 ;  /* 0x000004d801007387 */ /* 0x0007e80000100800 */
        /* <DEDUP_REMOVED lines=8> */
[----:B-1----:R-:W4:Y:S04]  /*40e0*/  LDL.LU R211, [R1+0x34] ;  /* 0x0000340001d37983 */ /* 0x002f280000300800 */
[----:B------:R1:W-:Y:S04]  /*40f0*/  STL [R1+0x28], R225 ;  /* 0x000028e101007387 */ /* 0x0003e80000100800 */
[----:B------:R-:W4:Y:S04]  /*4100*/  LDL.LU R212, [R1+0x38] ;  /* 0x0000380001d47983 */ /* 0x000f280000300800 */
[----:B------:R1:W-:Y:S04]  /*4110*/  STL [R1+0x2c], R226 ;  /* 0x00002ce201007387 */ /* 0x0003e80000100800 */
[----:B------:R-:W4:Y:S04]  /*4120*/  LDL.LU R213, [R1+0x3c] ;  /* 0x00003c0001d57983 */ /* 0x000f280000300800 */
[----:B------:R1:W-:Y:S04]  /*4130*/  STL [R1+0x30], R227 ;  /* 0x000030e301007387 */ /* 0x0003e80000100800 */
[----:B------:R-:W4:Y:S04]  /*4140*/  LDL.LU R214, [R1+0x40] ;  /* 0x0000400001d67983 */ /* 0x000f280000300800 */
[----:B--2---:R-:W2:Y:S04]  /*4150*/  LDL.LU R215, [R1+0x44] ;  /* 0x0000440001d77983 */ /* 0x004ea80000300800 */
[----:B---3--:R-:W3:Y:S04]  /*4160*/  LDL.LU R216, [R1+0x48] ;  /* 0x0000480001d87983 */ /* 0x008ee80000300800 */
[----:B----4-:R-:W4:Y:S04]  /*4170*/  LDL.LU R217, [R1+0x4c] ;  /* 0x00004c0001d97983 */ /* 0x010f280000300800 */
[----:B0-----:R-:W4:Y:S04]  /*4180*/  LDL.LU R218, [R1+0x50] ;  /* 0x0000500001da7983 */ /* 0x001f280000300800 */
[----:B------:R-:W4:Y:S04]  /*4190*/  LDL.LU R219, [R1+0x54] ;  /* 0x0000540001db7983 */ /* 0x000f280000300800 */
[----:B------:R-:W4:Y:S04]  /*41a0*/  LDL.LU R220, [R1+0x58] ;  /* 0x0000580001dc7983 */ /* 0x000f280000300800 */
[----:B------:R-:W4:Y:S04]  /*41b0*/  LDL.LU R221, [R1+0x5c] ;  /* 0x00005c0001dd7983 */ /* 0x000f280000300800 */
[----:B------:R-:W4:Y:S04]  /*41c0*/  LDL.LU R222, [R1+0x60] ;  /* 0x0000600001de7983 */ /* 0x000f280000300800 */
[----:B------:R-:W4:Y:S04]  /*41d0*/  LDL.LU R223, [R1+0x64] ;  /* 0x0000640001df7983 */ /* 0x000f280000300800 */
[----:B------:R-:W4:Y:S04]  /*41e0*/  LDL.LU R224, [R1+0x68] ;  /* 0x0000680001e07983 */ /* 0x000f280000300800 */
[----:B-1----:R-:W4:Y:S04]  /*41f0*/  LDL.LU R225, [R1+0x6c] ;  /* 0x00006c0001e17983 */ /* 0x002f280000300800 */
[----:B------:R-:W4:Y:S04]  /*4200*/  LDL.LU R226, [R1+0x70] ;  /* 0x0000700001e27983 */ /* 0x000f280000300800 */
[----:B------:R-:W4:Y:S01]  /*4210*/  LDL.LU R227, [R1+0x74] ;  /* 0x0000740001e37983 */ /* 0x000f220000300800 */
[----:B------:R-:W-:-:S05]  /*4220*/  FADD R211, R135, R211 ;  /* 0x000000d387d37221 */ /* 0x000fca0000000000 */
[----:B------:R0:W-:Y:S01]  /*4230*/  STL [R1+0x34], R211 ;  /* 0x000034d301007387 */ /* 0x0001e20000100800 */
[----:B------:R-:W-:-:S03]  /*4240*/  FADD R212, R136, R212 ;  /* 0x000000d488d47221 */ /* 0x000fc60000000000 */
[----:B0-----:R1:W5:Y:S01]  /*4250*/  LDL.LU R211, [R1+0xe0] ;  /* 0x0000e00001d37983 */ /* 0x0013620000300800 */
[----:B------:R-:W-:-:S03]  /*4260*/  FADD R213, R137, R213 ;  /* 0x000000d589d57221 */ /* 0x000fc60000000000 */
[----:B------:R0:W-:Y:S01]  /*4270*/  STL [R1+0x38], R212 ;  /* 0x000038d401007387 */ /* 0x0001e20000100800 */
[----:B------:R-:W-:-:S01]  /*4280*/  FADD R214, R138, R214 ;  /* 0x000000d68ad67221 */ /* 0x000fc20000000000 */
[----:B--2---:R-:W-:Y:S02]  /*4290*/  FADD R215, R139, R215 ;  /* 0x000000d78bd77221 */ /* 0x004fe40000000000 */
[----:B0-----:R1:W5:Y:S01]  /*42a0*/  LDL.LU R212, [R1+0xdc] ;  /* 0x0000dc0001d47983 */ /* 0x0013620000300800 */
[----:B---3--:R-:W-:-:S03]  /*42b0*/  FADD R216, R140, R216 ;  /* 0x000000d88cd87221 */ /* 0x008fc60000000000 */
[----:B------:R0:W-:Y:S01]  /*42c0*/  STL [R1+0x3c], R213 ;  /* 0x00003cd501007387 */ /* 0x0001e20000100800 */
[----:B----4-:R-:W-:-:S03]  /*42d0*/  FADD R217, R141, R217 ;  /* 0x000000d98dd97221 */ /* 0x010fc60000000000 */
[----:B0-----:R1:W5:Y:S01]  /*42e0*/  LDL.LU R213, [R1+0xd8] ;  /* 0x0000d80001d57983 */ /* 0x0013620000300800 */
[----:B------:R-:W-:-:S03]  /*42f0*/  FADD R218, R142, R218 ;  /* 0x000000da8eda7221 */ /* 0x000fc60000000000 */
[----:B------:R0:W-:Y:S01]  /*4300*/  STL [R1+0x40], R214 ;  /* 0x000040d601007387 */ /* 0x0001e20000100800 */
[----:B------:R-:W-:-:S01]  /*4310*/  FADD R219, R143, R219 ;  /* 0x000000db8fdb7221 */ /* 0x000fc20000000000 */
[----:B------:R-:W-:Y:S02]  /*4320*/  FADD R220, R144, R220 ;  /* 0x000000dc90dc7221 */ /* 0x000fe40000000000 */
[----:B0-----:R1:W5:Y:S04]  /*4330*/  LDL.LU R214, [R1+0xd4] ;  /* 0x0000d40001d67983 */ /* 0x0013680000300800 */
[----:B------:R0:W-:Y:S01]  /*4340*/  STL [R1+0x44], R215 ;  /* 0x000044d701007387 */ /* 0x0001e20000100800 */
[----:B------:R-:W-:-:S01]  /*4350*/  FADD R221, R145, R221 ;  /* 0x000000dd91dd7221 */ /* 0x000fc20000000000 */
[----:B------:R-:W-:-:S02]  /*4360*/  FADD R222, R146, R222 ;  /* 0x000000de92de7221 */ /* 0x000fc40000000000 */
[----:B0-----:R1:W5:Y:S04]  /*4370*/  LDL.LU R215, [R1+0xd0] ;  /* 0x0000d00001d77983 */ /* 0x0013680000300800 */
[----:B------:R0:W-:Y:S01]  /*4380*/  STL [R1+0x48], R216 ;  /* 0x000048d801007387 */ /* 0x0001e20000100800 */
[----:B------:R-:W-:-:S03]  /*4390*/  FADD R223, R147, R223 ;  /* 0x000000df93df7221 */ /* 0x000fc60000000000 */
        /* <DEDUP_REMOVED lines=13> */
[----:B------:R0:W-:Y:S04]  /*4470*/  STL [R1+0x5c], R221 ;  /* 0x00005cdd01007387 */ /* 0x0001e80000100800 */
        /* <DEDUP_REMOVED lines=12> */
[----:B0-----:R1:W5:Y:S01]  /*4540*/  LDL.LU R227, [R1+0xa0] ;  /* 0x0000a00001e37983 */ /* 0x0013620000300800 */
[----:B------:R-:W-:-:S05]  /*4550*/  UMOV UR6, URZ ;  /* 0x0000003f00067c82 */ /* 0x000fca0008000000 */
.L_x_32:
[----:B------:R-:W-:Y:S05]  /*4560*/  @!P2 BRA `(.L_x_33) ;  /* 0x000000000004a947 */ /* 0x000fea0003800000 */
[----:B------:R-:W-:Y:S01]  /*4570*/  BPT.TRAP 0x1 ;  /* 0x000000040000795c */ /* 0x000fe20000300000 */
.L_x_33:
[----:B-----5:R3:W-:Y:S04]  /*4580*/  STL [R1+0xa0], R0 ;  /* 0x0000a00001007387 */ /* 0x0207e80000100800 */
[----:B---3--:R-:W3:Y:S01]  /*4590*/  LDL R0, [R1+0x7c] ;  /* 0x00007c0001007983 */ /* 0x008ee20000100800 */
[----:B0-----:R-:W-:-:S05]  /*45a0*/  IMAD.U32 R229, RZ, RZ, UR24 ;  /* 0x00000018ffe57e24 */ /* 0x001fca000f8e00ff */
[----:B------:R-:W-:-:S05]  /*45b0*/  @P0 LEA R229, R229, UR12, 0x3 ;  /* 0x0000000ce5e50c11 */ /* 0x000fca000f8e18ff */
[----:B------:R-:W-:Y:S01]  /*45c0*/  @P0 VIADD R229, R229, 0xb0 ;  /* 0x000000b0e5e50836 */ /* 0x000fe20000000000 */
[----:B------:R-:W-:-:S06]  /*45d0*/  UISETP.GT.U32.AND UP0, UPT, UR13, 0x1, UPT ;  /* 0x000000010d00788c */ /* 0x000fcc000bf04070 */
[----:B------:R-:W-:Y:S02]  /*45e0*/  PLOP3.LUT P1, PT, PT, PT, UP0, 0x80, 0x0 ;  /* 0x000000000000781c */ /* 0x000fe40003f2f008 */
[----:B---3--:R-:W-:Y:S02]  /*45f0*/  @P0 PRMT R229, R0, 0x654, R229 ;  /* 0x0000065400e50816 */ /* 0x008fe400000000e5 */
[----:B------:R0:W5:Y:S02]  /*4600*/  LDL.LU R0, [R1+0xa0] ;  /* 0x0000a00001007983 */ /* 0x0001640000300800 */
[----:B------:R0:W-:Y:S07]  /*4610*/  @P0 SYNCS.ARRIVE.TRANS64.RED.A1T0 RZ, [R229+URZ], RZ ;  /* 0x000000ffe5ff09a7 */ /* 0x0001ee000810043f */
[----:B------:R-:W-:Y:S05]  /*4620*/  @P1 BRA `(.L_x_34) ;  /* 0x0000000000041947 */ /* 0x000fea0003800000 */
[----:B------:R-:W-:Y:S01]  /*4630*/  BPT.TRAP 0x1 ;  /* 0x000000040000795c */ /* 0x000fe20000300000 */
.L_x_34:
[----:B------:R-:W-:Y:S01]  /*4640*/  UIADD3 UR19, UR19, 0x1, URZ ;  /* 0x0000000113137890 */ /* 0x000fe2000fffe03f */
[C---:B------:R-:W-:Y:S01]  /*4650*/  ISETP.GT.AND P1, PT, R228.reuse, 0x1, PT ;  /* 0x00000001e400780c */ /* 0x040fe20003f24270 */
[----:B------:R-:W-:Y:S01]  /*4660*/  UIADD3 UR24, UR24, 0x1, URZ ;  /* 0x0000000118187890 */ /* 0x000fe2000fffe03f */
[----:B------:R-:W-:Y:S01]  /*4670*/  VIADD R228, R228, 0xffffffff ;  /* 0xffffffffe4e47836 */ /* 0x000fe20000000000 */
[----:B------:R-:W-:Y:S02]  /*4680*/  UISETP.NE.AND UP0, UPT, UR19, 0x16, UPT ;  /* 0x000000161300788c */ /* 0x000fe4000bf05270 */
[----:B------:R-:W-:Y:S02]  /*4690*/  UISETP.NE.AND UP1, UPT, UR24, 0x16, UPT ;  /* 0x000000161800788c */ /* 0x000fe4000bf25270 */
[----:B------:R-:W-:Y:S02]  /*46a0*/  USEL UR8, URZ, 0x1, UP0 ;  /* 0x000000013f087887 */ /* 0x000fe40008000000 */
[----:B------:R-:W-:-:S02]  /*46b0*/  USEL UR19, UR19, URZ, UP0 ;  /* 0x0000003f13137287 */ /* 0x000fc40008000000 */
[----:B------:R-:W-:Y:S02]  /*46c0*/  USEL UR24, UR24, URZ, UP1 ;  /* 0x0000003f18187287 */ /* 0x000fe40008800000 */
[----:B------:R-:W-:Y:S01]  /*46d0*/  LOP3.LUT R227, R227, UR8, RZ, 0x3c, !PT ;  /* 0x00000008e3e37c12 */ /* 0x000fe2000f8e3cff */
[----:B------:R-:W-:Y:S01]  /*46e0*/  UMOV UR8, 0x1 ;  /* 0x0000000100087882 */ /* 0x000fe20000000000 */
[----:B------:R-:W-:Y:S08]  /*46f0*/  @P1 BRA `(.L_x_35) ;  /* 0xffffffec008c1947 */ /* 0x000ff0000383ffff */
.L_x_27:
[----:B------:R-:W-:-:S04]  /*4700*/  UISETP.NE.AND UP0, UPT, UR6, URZ, UPT ;  /* 0x0000003f0600728c */ /* 0x000fc8000bf05270 */
[----:B------:R-:W-:-:S06]  /*4710*/  USEL UR6, URZ, 0x1, !UP0 ;  /* 0x000000013f067887 */ /* 0x000fcc000c000000 */
[----:B------:R-:W-:-:S13]  /*4720*/  ISETP.NE.AND P1, PT, RZ, UR6, PT ;  /* 0x00000006ff007c0c */ /* 0x000fda000bf25270 */
[----:B------:R-:W-:Y:S05]  /*4730*/  @!P1 BRA `(.L_x_36) ;  /* 0x0000000c00dc9947 */ /* 0x000fea0003800000 */
[----:B------:R-:W3:Y:S04]  /*4740*/  LDL.LU R227, [R1+0x74] ;  /* 0x0000740001e37983 */ /* 0x000ee80000300800 */
[----:B---3--:R3:W-:Y:S04]  /*4750*/  STL [R1+0xa0], R227 ;  /* 0x0000a0e301007387 */ /* 0x0087e80000100800 */
[----:B---3--:R-:W3:Y:S04]  /*4760*/  LDL.LU R227, [R1+0x70] ;  /* 0x0000700001e37983 */ /* 0x008ee80000300800 */
        /* <DEDUP_REMOVED lines=55> */
[----:B---3--:R-:W3:Y:S01]  /*4ae0*/  LDL.LU R227, [R1] ;  /* 0x0000000001e37983 */ /* 0x008ee20000300800 */
[----:B------:R-:W-:-:S02]  /*4af0*/  WARPGROUP.DEPBAR.LE gsb0, 0x0 ;  /* 0x00008000000079c5 */ /* 0x000fc40000010000 */
[----:B------:R-:W-:Y:S01]  /*4b00*/  FADD R226, R24, R226 ;  /* 0x000000e218e27221 */ /* 0x000fe20000000000 */
        /* <DEDUP_REMOVED lines=96> */
[----:B-----5:R-:W-:Y:S01]  /*5110*/  FADD R0, R121, R0 ;  /* 0x0000000079007221 */ /* 0x020fe20000000000 */
[----:B---3--:R-:W-:-:S05]  /*5120*/  FADD R227, R122, R227 ;  /* 0x000000e37ae37221 */ /* 0x008fca0000000000 */
[----:B------:R3:W-:Y:S04]  /*5130*/  STL [R1], R227 ;  /* 0x000000e301007387 */ /* 0x0007e80000100800 */
[----:B---3--:R-:W3:Y:S02]  /*5140*/  LDL.LU R227, [R1+0x110] ;  /* 0x0001100001e37983 */ /* 0x008ee40000300800 */
[----:B---3--:R-:W-:-:S05]  /*5150*/  FADD R227, R123, R227 ;  /* 0x000000e37be37221 */ /* 0x008fca0000000000 */
[----:B------:R3:W-:Y:S04]  /*5160*/  STL [R1+0x4], R227 ;  /* 0x000004e301007387 */ /* 0x0007e80000100800 */
        /* <DEDUP_REMOVED lines=83> */
[----:B------:R3:W-:Y:S02]  /*56a0*/  STL [R1+0x74], R227 ;  /* 0x000074e301007387 */ /* 0x0007e40000100800 */
.L_x_36:
[----:B---3--:R-:W-:-:S04]  /*56b0*/  IMAD.U32 R227, RZ, RZ, UR31 ;  /* 0x0000001fffe37e24 */ /* 0x008fc8000f8e00ff */
[----:B------:R3:W-:Y:S01]  /*56c0*/  SYNCS.ARRIVE.TRANS64.A1T0 RZ, [R227+UR29], RZ ;  /* 0x000000ffe3ff79a7 */ /* 0x0007e2000810001d */
[----:B------:R-:W-:Y:S02]  /*56d0*/  WARPGROUP.DEPBAR.LE gsb0, 0x0 ;  /* 0x00008000000079c5 */ /* 0x000fe40000010000 */
[----:B------:R-:W4:Y:S02]  /*56e0*/  LDC R24, c[0x0][0x28c] ;  /* 0x0000a300ff187b82 */ /* 0x000f240000000800 */
[----:B----4-:R-:W-:-:S13]  /*56f0*/  ISETP.GE.AND P1, PT, R24, 0x1, PT ;  /* 0x000000011800780c */ /* 0x010fda0003f26270 */
[----:B---3--:R-:W-:Y:S05]  /*5700*/  @!P1 BRA `(.L_x_37) ;  /* 0x0000000000509947 */ /* 0x008fea0003800000 */
[----:B------:R-:W-:-:S06]  /*5710*/  UISETP.NE.AND UP0, UPT, UR27, 0x3, UPT ;  /* 0x000000031b00788c */ /* 0x000fcc000bf05270 */
[----:B------:R-:W-:-:S13]  /*5720*/  PLOP3.LUT P1, PT, PT, PT, UP0, 0x80, 0x0 ;  /* 0x000000000000781c */ /* 0x000fda0003f2f008 */
[----:B------:R-:W-:Y:S05]  /*5730*/  @!P1 BRA `(.L_x_38) ;  /* 0x0000000000049947 */ /* 0x000fea0003800000 */
[----:B------:R-:W-:Y:S01]  /*5740*/  BPT.TRAP 0x1 ;  /* 0x000000040000795c */ /* 0x000fe20000300000 */
.L_x_38:
[----:B------:R-:W3:Y:S01]  /*5750*/  LDL R227, [R1+0x7c] ;  /* 0x00007c0001e37983 */ /* 0x000ee20000100800 */
[----:B------:R-:W-:-:S05]  /*5760*/  VOTEU.ANY UP0, P0 ;  /* 0x00000000003f7886 */ /* 0x000fca0000000100 */
[----:B------:R-:W-:Y:S02]  /*5770*/  @UP0 UIADD3 UR6, UR16, UR5, URZ ;  /* 0x0000000510060290 */ /* 0x000fe4000fffe03f */
[----:B------:R-:W-:-:S04]  /*5780*/  UISETP.GT.U32.AND UP0, UPT, UR13, 0x1, UPT ;  /* 0x000000010d00788c */ /* 0x000fc8000bf04070 */
[----:B------:R-:W-:Y:S02]  /*5790*/  IMAD.U32 R24, RZ, RZ, UR6 ;  /* 0x00000006ff187e24 */ /* 0x000fe4000f8e00ff */
[----:B------:R-:W-:Y:S01]  /*57a0*/  IMAD.U32 R27, RZ, RZ, UR6 ;  /* 0x00000006ff1b7e24 */ /* 0x000fe2000f8e00ff */
[----:B------:R-:W-:Y:S01]  /*57b0*/  PLOP3.LUT P1, PT, PT, PT, UP0, 0x80, 0x0 ;  /* 0x000000000000781c */ /* 0x000fe20003f2f008 */
[----:B------:R-:W-:-:S05]  /*57c0*/  @P0 IMAD.WIDE.U32 R24, R24, -0x45d1745d, RZ ;  /* 0xba2e8ba318180825 */ /* 0x000fca00078e00ff */
[----:B------:R-:W-:-:S05]  /*57d0*/  @P0 SHF.R.U32.HI R24, RZ, 0x4, R25 ;  /* 0x00000004ff180819 */ /* 0x000fca0000011619 */
[----:B------:R-:W-:-:S05]  /*57e0*/  @P0 IMAD R24, R24, -0x16, R27 ;  /* 0xffffffea18180824 */ /* 0x000fca00078e021b */
[----:B------:R-:W-:-:S05]  /*57f0*/  @P0 LEA R24, R24, UR12, 0x3 ;  /* 0x0000000c18180c11 */ /* 0x000fca000f8e18ff */
[----:B------:R-:W-:-:S05]  /*5800*/  @P0 VIADD R24, R24, 0xb0 ;  /* 0x000000b018180836 */ /* 0x000fca0000000000 */
[----:B---3--:R-:W-:-:S04]  /*5810*/  @P0 PRMT R24, R227, 0x654, R24 ;  /* 0x00000654e3180816 */ /* 0x008fc80000000018 */
[----:B------:R3:W-:Y:S01]  /*5820*/  @P0 SYNCS.ARRIVE.TRANS64.RED.A1T0 RZ, [R24+URZ], RZ ;  /* 0x000000ff18ff09a7 */ /* 0x0007e2000810043f */
[----:B------:R-:W-:Y:S05]  /*5830*/  @P1 BRA `(.L_x_37) ;  /* 0x0000000000041947 */ /* 0x000fea0003800000 */
[----:B------:R-:W-:Y:S01]  /*5840*/  BPT.TRAP 0x1 ;  /* 0x000000040000795c */ /* 0x000fe20000300000 */
.L_x_37:
[----:B------:R-:W4:Y:S01]  /*5850*/  S2R R25, SR_TID.X ;  /* 0x0000000000197919 */ /* 0x000f220000002100 */
[----:B---3--:R-:W-:Y:S01]  /*5860*/  IMAD.U32 R24, RZ, RZ, UR30 ;  /* 0x0000001eff187e24 */ /* 0x008fe2000f8e00ff */
[----:B------:R-:W-:Y:S01]  /*5870*/  UIADD3 UR5, UR28, UR5, URZ ;  /* 0x000000051c057290 */ /* 0x000fe2000fffe03f */
[----:B------:R-:W3:Y:S01]  /*5880*/  LDC R35, c[0x0][0x288] ;  /* 0x0000a200ff237b82 */ /* 0x000ee20000000800 */
[----:B------:R-:W-:Y:S02]  /*5890*/  UISETP.GE.U32.AND UP1, UPT, UR28, 0x16, UPT ;  /* 0x000000161c00788c */ /* 0x000fe4000bf26070 */
[----:B------:R-:W-:Y:S01]  /*58a0*/  SHF.L.U32 R24, R24, 0x1f, RZ ;  /* 0x0000001f18187819 */ /* 0x000fe200000006ff */
[----:B------:R-:W-:Y:S02]  /*58b0*/  UISETP.GT.U32.AND UP0, UPT, UR5, 0x15, UPT ;  /* 0x000000150500788c */ /* 0x000fe4000bf04070 */
[----:B------:R-:W-:Y:S01]  /*58c0*/  UIMAD.WIDE.U32 UR6, UR5, -0x45d1745d, URZ ;  /* 0xba2e8ba3050678a5 */ /* 0x000fe2000f8e003f */
[----:B------:R-:W0:Y:S01]  /*58d0*/  SYNCS.PHASECHK.TRANS64.TRYWAIT P1, [UR17+0x8], R24 ;  /* 0x00000818ff0075a7 */ /* 0x000e220008020151 */
[----:B------:R-:W-:-:S02]  /*58e0*/  UISETP.LT.U32.AND UP0, UPT, UR28, 0x16, UP0 ;  /* 0x000000161c00788c */ /* 0x000fc40008701070 */
[----:B------:R-:W-:Y:S02]  /*58f0*/  USHF.R.U32.HI UR6, URZ, 0x4, UR7 ;  /* 0x000000043f067899 */ /* 0x000fe40008011607 */
[----:B------:R-:W-:Y:S02]  /*5900*/  USEL UR8, URZ, 0x1, !UP0 ;  /* 0x000000013f087887 */ /* 0x000fe4000c000000 */
[----:B------:R-:W-:Y:S02]  /*5910*/  UIMAD UR5, UR6, -0x16, UR5 ;  /* 0xffffffea060578a4 */ /* 0x000fe4000f8e0205 */
[----:B------:R-:W-:-:S04]  /*5920*/  ULOP3.LUT UR4, UR4, UR8, URZ, 0x3c, !UPT ;  /* 0x0000000804047292 */ /* 0x000fc8000f8e3c3f */
[----:B------:R-:W-:Y:S01]  /*5930*/  @UP1 ULOP3.LUT UR4, UR4, 0x1, UR6, 0x78, !UPT ;  /* 0x0000000104041892 */ /* 0x000fe2000f8e7806 */
[----:B----4-:R-:W-:-:S04]  /*5940*/  SHF.R.S32.HI R26, RZ, 0x1f, R25 ;  /* 0x0000001fff1a7819 */ /* 0x010fc80000011419 */
[----:B------:R-:W-:-:S04]  /*5950*/  LEA.HI R26, R26, R25, RZ, 0x7 ;  /* 0x000000191a1a7211 */ /* 0x000fc800078f38ff */
[----:B------:R-:W-:-:S05]  /*5960*/  LOP3.LUT R26, R26, 0xffffff80, RZ, 0xc0, !PT ;  /* 0xffffff801a1a7812 */ /* 0x000fca00078ec0ff */
[----:B------:R-:W-:-:S05]  /*5970*/  IMAD.IADD R26, R25, 0x1, -R26 ;  /* 0x00000001191a7824 */ /* 0x000fca00078e0a1a */
[----:B------:R-:W-:-:S04]  /*5980*/  SHF.R.S32.HI R25, RZ, 0x1f, R26 ;  /* 0x0000001fff197819 */ /* 0x000fc8000001141a */
[----:B------:R-:W-:-:S04]  /*5990*/  LEA.HI R25, R25, R26, RZ, 0x2 ;  /* 0x0000001a19197211 */ /* 0x000fc800078f10ff */
[----:B------:R-:W-:-:S05]  /*59a0*/  LOP3.LUT R25, R25, 0xfffffffc, RZ, 0xc0, !PT ;  /* 0xfffffffc19197812 */ /* 0x000fca00078ec0ff */
[----:B------:R-:W-:-:S04]  /*59b0*/  IMAD.IADD R40, R26, 0x1, -R25 ;  /* 0x000000011a287824 */ /* 0x000fc800078e0a19 */
[----:B------:R-:W-:Y:S01]  /*59c0*/  IMAD.SHL.U32 R32, R40, 0x2, RZ ;  /* 0x0000000228207824 */ /* 0x000fe200078e00ff */
[----:B0--3--:R-:W-:Y:S06]  /*59d0*/  @!P1 BRA `(.L_x_39) ;  /* 0x000000b400189947 */ /* 0x009fec0003800000 */
.L_x_343:
[----:B------:R3:W-:Y:S01]  /*59e0*/  STL [R1+0xa4], R2 ;  /* 0x0000a40201007387 */ /* 0x0007e20000100800 */
[----:B------:R-:W-:Y:S01]  /*59f0*/  ULDC UR8, c[0x0][0x284] ;  /* 0x0000a10000087ab9 */ /* 0x000fe20000000800 */
[----:B------:R-:W-:Y:S01]  /*5a00*/  SHF.R.S32.HI R33, RZ, 0x1f, R32 ;  /* 0x0000001fff217819 */ /* 0x000fe20000011420 */
[----:B------:R-:W-:Y:S01]  /*5a10*/  ULDC.64 UR6, c[0x0][0x5d0] ;  /* 0x0001740000067ab9 */ /* 0x000fe20000000a00 */
[----:B---3--:R-:W3:Y:S04]  /*5a20*/  LDL.LU R2, [R1+0x8c] ;  /* 0x00008c0001027983 */ /* 0x008ee80000300800 */
[----:B-----5:R4:W-:Y:S04]  /*5a30*/  STL [R1+0xa0], R0 ;  /* 0x0000a00001007387 */ /* 0x0209e80000100800 */
[----:B------:R-:W2:Y:S04]  /*5a40*/  LDL R227, [R1+0x78] ;  /* 0x0000780001e37983 */ /* 0x000ea80000100800 */
[----:B----4-:R-:W4:Y:S01]  /*5a50*/  LDL R0, [R1+0x88] ;  /* 0x0000880001007983 */ /* 0x010f220000100800 */
[----:B---3--:R-:W-:-:S03]  /*5a60*/  IMAD.SHL.U32 R37, R2, 0x100, RZ ;  /* 0x0000010002257824 */ /* 0x008fc600078e00ff */
[----:B------:R3:W5:Y:S01]  /*5a70*/  LDL.LU R2, [R1+0xa4] ;  /* 0x0000a40001027983 */ /* 0x0007620000300800 */
[----:B----4-:R-:W-:-:S03]  /*5a80*/  IMAD.SHL.U32 R34, R0, 0x40, RZ ;  /* 0x0000004000227824 */ /* 0x010fc600078e00ff */
[----:B------:R3:W5:Y:S02]  /*5a90*/  LDL.LU R0, [R1+0xa0] ;  /* 0x0000a00001007983 */ /* 0x0007640000300800 */
[----:B------:R-:W-:Y:S02]  /*5aa0*/  ISETP.GE.AND P1, PT, R34, UR8, PT ;  /* 0x0000000822007c0c */ /* 0x000fe4000bf26270 */
[----:B--2---:R-:W-:Y:S02]  /*5ab0*/  SHF.R.S32.HI R38, RZ, 0x1f, R227 ;  /* 0x0000001fff267819 */ /* 0x004fe400000114e3 */
[----:B------:R-:W-:Y:S01]  /*5ac0*/  ISETP.GE.OR P1, PT, R37, R35, P1 ;  /* 0x000000232500720c */ /* 0x000fe20000f26670 */
[----:B0-----:R-:W-:-:S04]  /*5ad0*/  IMAD.WIDE.U32 R24, R227, UR6, R32 ;  /* 0x00000006e3187c25 */ /* 0x001fc8000f8e0020 */
[----:B------:R-:W-:Y:S01]  /*5ae0*/  IMAD R26, R38, UR6, RZ ;  /* 0x00000006261a7c24 */ /* 0x000fe2000f8e02ff */
[----:B------:R-:W-:Y:S02]  /*5af0*/  SHF.R.S32.HI R36, RZ, 0x1f, R37 ;  /* 0x0000001fff247819 */ /* 0x000fe40000011425 */
[----:B------:R-:W-:Y:S01]  /*5b00*/  IADD3 R24, P2, R37, R24, RZ ;  /* 0x0000001825187210 */ /* 0x000fe20007f5e0ff */
[----:B------:R-:W-:-:S05]  /*5b10*/  IMAD R27, R227, UR7, R26 ;  /* 0x00000007e31b7c24 */ /* 0x000fca000f8e021a */
[----:B------:R-:W-:Y:S01]  /*5b20*/  IADD3.X R25, R36, R25, R27, P2, !PT ;  /* 0x0000001924197210 */ /* 0x000fe200017fe41b */
[----:B---3--:R-:W-:Y:S06]  /*5b30*/  @P1 BRA `(.L_x_40) ;  /* 0x0000008c00cc1947 */ /* 0x008fec0003800000 */
[----:B------:R0:W-:Y:S01]  /*5b40*/  STL.64 [R1+0xa8], R4 ;  /* 0x0000a80401007387 */ /* 0x0001e20000100a00 */
[----:B------:R-:W2:Y:S01]  /*5b50*/  LDC.64 R28, c[0x0][0x5c8] ;  /* 0x00017200ff1c7b82 */ /* 0x000ea20000000a00 */
[----:B------:R-:W-:Y:S02]  /*5b60*/  ULDC.64 UR6, c[0x0][0x5c0] ;  /* 0x0001700000067ab9 */ /* 0x000fe40000000a00 */
[----:B0-----:R-:W3:Y:S04]  /*5b70*/  LDL.64 R4, [R1+0x90] ;  /* 0x0000900001047983 */ /* 0x001ee80000100a00 */
[----:B-----5:R0:W-:Y:S04]  /*5b80*/  STL [R1+0xa4], R2 ;  /* 0x0000a40201007387 */ /* 0x0201e80000100800 */
[----:B0-----:R-:W3:Y:S04]  /*5b90*/  LDL.LU R2, [R1+0x88] ;  /* 0x0000880001027983 */ /* 0x001ee80000300800 */
[----:B------:R0:W-:Y:S04]  /*5ba0*/  STL [R1+0xa0], R0 ;  /* 0x0000a00001007387 */ /* 0x0001e80000100800 */
[----:B0-----:R-:W4:Y:S01]  /*5bb0*/  LDL R0, [R1+0x98] ;  /* 0x0000980001007983 */ /* 0x001f220000100800 */
[----:B---3--:R-:W-:-:S03]  /*5bc0*/  IMAD.WIDE R30, R2, 0x40, R4 ;  /* 0x00000040021e7825 */ /* 0x008fc600078e0204 */
[----:B------:R0:W5:Y:S04]  /*5bd0*/  LDL.LU.64 R4, [R1+0xa8] ;  /* 0x0000a80001047983 */ /* 0x0001680000300a00 */
[----:B------:R0:W5:Y:S01]  /*5be0*/  LDL.LU R2, [R1+0xa4] ;  /* 0x0000a40001027983 */ /* 0x0001620000300800 */
[-C--:B--2---:R-:W-:Y:S02]  /*5bf0*/  IMAD R26, R31, R28.reuse, RZ ;  /* 0x0000001c1f1a7224 */ /* 0x084fe400078e02ff */
[----:B------:R-:W-:-:S04]  /*5c00*/  IMAD.WIDE.U32 R24, R30, R28, R24 ;  /* 0x0000001c1e187225 */ /* 0x000fc800078e0018 */
[----:B------:R-:W-:Y:S01]  /*5c10*/  IMAD R27, R30, R29, R26 ;  /* 0x0000001d1e1b7224 */ /* 0x000fe200078e021a */
[----:B------:R-:W-:Y:S01]  /*5c20*/  LEA R26, P1, R28, R24, 0x3 ;  /* 0x000000181c1a7211 */ /* 0x000fe200078218ff */
[----:B----4-:R-:W-:Y:S01]  /*5c30*/  IMAD.IADD R39, R0, 0x1, -R34 ;  /* 0x0000000100277824 */ /* 0x010fe200078e0a22 */
[----:B------:R-:W-:Y:S01]  /*5c40*/  IADD3 R24, P2, R24, UR6, RZ ;  /* 0x0000000618187c10 */ /* 0x000fe2000ff5e0ff */
[----:B------:R0:W5:Y:S01]  /*5c50*/  LDL.LU R0, [R1+0xa0] ;  /* 0x0000a00001007983 */ /* 0x0001620000300800 */
[----:B------:R-:W-:Y:S01]  /*5c60*/  IMAD.IADD R27, R25, 0x1, R27 ;  /* 0x00000001191b7824 */ /* 0x000fe200078e021b */
[----:B------:R-:W-:-:S04]  /*5c70*/  IADD3 R26, P4, R26, UR6, RZ ;  /* 0x000000061a1a7c10 */ /* 0x000fc8000ff9e0ff */
[----:B------:R-:W-:Y:S01]  /*5c80*/  LEA.HI.X R29, R28, R27, R29, 0x3, P1 ;  /* 0x0000001b1c1d7211 */ /* 0x000fe200008f1c1d */
[----:B------:R-:W-:Y:S01]  /*5c90*/  IMAD R28, R40, -0x2, R35 ;  /* 0xfffffffe281c7824 */ /* 0x000fe200078e0223 */
[----:B------:R-:W-:Y:S01]  /*5ca0*/  FSETP.NEU.AND P1, PT, RZ, UR26, PT ;  /* 0x0000001aff007c0b */ /* 0x000fe2000bf2d000 */
[----:B------:R-:W-:Y:S01]  /*5cb0*/  BSSY B0, `(.L_x_40) ;  /* 0x00008db000007945 */ /* 0x000fe20003800000 */
[----:B------:R-:W-:Y:S02]  /*5cc0*/  IADD3.X R25, R27, UR7, RZ, P2, !PT ;  /* 0x000000071b197c10 */ /* 0x000fe400097fe4ff */
[----:B------:R-:W-:Y:S01]  /*5cd0*/  IADD3.X R27, R29, UR7, RZ, P4, !PT ;  /* 0x000000071d1b7c10 */ /* 0x000fe2000a7fe4ff */
[----:B------:R-:W-:-:S08]  /*5ce0*/  IMAD.IADD R34, R28, 0x1, -R37 ;  /* 0x000000011c227824 */ /* 0x000fd000078e0a25 */
[----:B0-----:R-:W-:Y:S05]  /*5cf0*/  @!P1 BRA `(.L_x_41) ;  /* 0x0000006800d89947 */ /* 0x001fea0003800000 */
[----:B------:R-:W-:Y:S01]  /*5d00*/  ULDC.64 UR6, c[0x0][0x5b8] ;  /* 0x00016e0000067ab9 */ /* 0x000fe20000000a00 */
[----:B------:R-:W-:Y:S01]  /*5d10*/  ULDC.64 UR8, c[0x0][0x5a8] ;  /* 0x00016a0000087ab9 */ /* 0x000fe20000000a00 */
[----:B------:R-:W-:Y:S01]  /*5d20*/  IMAD.WIDE.U32 R32, R227, UR6, R32 ;  /* 0x00000006e3207c25 */ /* 0x000fe2000f8e0020 */
[----:B------:R-:W-:Y:S03]  /*5d30*/  BSSY B1, `(.L_x_42) ;  /* 0x0000010000017945 */ /* 0x000fe60003800000 */
[----:B------:R-:W-:Y:S01]  /*5d40*/  IMAD R28, R38, UR6, RZ ;  /* 0x00000006261c7c24 */ /* 0x000fe2000f8e02ff */
[----:B------:R-:W-:-:S03]  /*5d50*/  IADD3 R32, P1, R37, R32, RZ ;  /* 0x0000002025207210 */ /* 0x000fc60007f3e0ff */
[----:B------:R-:W-:Y:S01]  /*5d60*/  IMAD R29, R227, UR7, R28 ;  /* 0x00000007e31d7c24 */ /* 0x000fe2000f8e021c */
[----:B------:R-:W-:Y:S02]  /*5d70*/  ULDC.64 UR6, c[0x0][0x5b0] ;  /* 0x00016c0000067ab9 */ /* 0x000fe40000000a00 */
[----:B------:R-:W-:Y:S02]  /*5d80*/  IMAD R35, R31, UR6, RZ ;  /* 0x000000061f237c24 */ /* 0x000fe4000f8e02ff */
[----:B------:R-:W-:Y:S02]  /*5d90*/  IADD3.X R33, R36, R33, R29, P1, !PT ;  /* 0x0000002124217210 */ /* 0x000fe40000ffe41d */
[----:B------:R-:W-:Y:S01]  /*5da0*/  ISETP.GE.AND P1, PT, R39, 0x1, PT ;  /* 0x000000012700780c */ /* 0x000fe20003f26270 */
[C---:B------:R-:W-:Y:S02]  /*5db0*/  IMAD R35, R30.reuse, UR7, R35 ;  /* 0x000000071e237c24 */ /* 0x040fe4000f8e0223 */
[----:B------:R-:W-:Y:S01]  /*5dc0*/  IMAD.WIDE.U32 R28, R30, UR6, R32 ;  /* 0x000000061e1c7c25 */ /* 0x000fe2000f8e0020 */
[----:B------:R-:W-:-:S02]  /*5dd0*/  ISETP.LT.OR P5, PT, R34, 0x1, !P1 ;  /* 0x000000012200780c */ /* 0x000fc40004fa1670 */
[----:B------:R-:W-:-:S04]  /*5de0*/  IADD3 R28, P2, R28, UR8, RZ ;  /* 0x000000081c1c7c10 */ /* 0x000fc8000ff5e0ff */
[--C-:B------:R-:W-:Y:S02]  /*5df0*/  IADD3.X R29, R29, UR9, R35.reuse, P2, !PT ;  /* 0x000000091d1d7c10 */ /* 0x100fe400097fe423 */
[----:B------:R-:W-:-:S05]  /*5e00*/  PRMT R35, RZ, 0x7610, R35 ;  /* 0x00007610ff237816 */ /* 0x000fca0000000023 */
[----:B------:R-:W-:Y:S05]  /*5e10*/  @P5 BRA `(.L_x_43) ;  /* 0x0000000000045947 */ /* 0x000fea0003800000 */
[----:B------:R0:W5:Y:S02]  /*5e20*/  LDG.E.U8 R35, desc[UR22][R28.64] ;  /* 0x000000161c237981 */ /* 0x000164000c1e1100 */
.L_x_43:
[----:B------:R-:W-:Y:S05]  /*5e30*/  BSYNC B1 ;  /* 0x0000000000017941 */ /* 0x000fea0003800000 */
.L_x_42:
[----:B-----5:R-:W-:Y:S01]  /*5e40*/  LOP3.LUT R35, R35, 0xff, RZ, 0xc0, !PT ;  /* 0x000000ff23237812 */ /* 0x020fe200078ec0ff */
[----:B------:R-:W-:Y:S01]  /*5e50*/  BSSY B1, `(.L_x_44) ;  /* 0x000000b000017945 */ /* 0x000fe20003800000 */
[----:B------:R-:W-:Y:S02]  /*5e60*/  ISETP.LT.OR P4, PT, R34, 0x2, !P1 ;  /* 0x000000022200780c */ /* 0x000fe40004f81670 */
[----:B------:R-:W-:-:S05]  /*5e70*/  F2FP.F16.E4M3.UNPACK_B R35, R35 ;  /* 0x00000023ff23723e */ /* 0x000fca00020006ff */
[----:B------:R-:W-:-:S05]  /*5e80*/  HADD2.F32 R35, -RZ, R35.H0_H0 ;  /* 0x20000023ff237230 */ /* 0x000fca0000004100 */
[----:B------:R-:W-:-:S04]  /*5e90*/  FMUL R35, R35, UR26 ;  /* 0x0000001a23237c20 */ /* 0x000fc80008400000 */
[----:B------:R-:W-:-:S05]  /*5ea0*/  FFMA R35, R226, UR25, R35 ;  /* 0x00000019e2237c23 */ /* 0x000fca0008000023 */
[----:B------:R-:W-:Y:S02]  /*5eb0*/  F2FP.SATFINITE.E4M3.F32.PACK_AB_MERGE_C R37, RZ, R35, RZ ;  /* 0x00000023ff25723e */ /* 0x000fe400048070ff */
[----:B------:R-:W-:-:S03]  /*5ec0*/  PRMT R35, RZ, 0x7610, R35 ;  /* 0x00007610ff237816 */ /* 0x000fc60000000023 */
[----:B------:R2:W-:Y:S01]  /*5ed0*/  @!P5 STG.E.U8 desc[UR22][R24.64], R37 ;  /* 0x000000251800d986 */ /* 0x0005e2000c101116 */
[----:B------:R-:W-:Y:S05]  /*5ee0*/  @P4 BRA `(.L_x_45) ;  /* 0x0000000000044947 */ /* 0x000fea0003800000 */
[----:B------:R3:W5:Y:S02]  /*5ef0*/  LDG.E.U8 R35, desc[UR22][R28.64+0x1] ;  /* 0x000001161c237981 */ /* 0x000764000c1e1100 */
.L_x_45:
[----:B------:R-:W-:Y:S05]  /*5f00*/  BSYNC B1 ;  /* 0x0000000000017941 */ /* 0x000fea0003800000 */
.L_x_44:
[----:B-----5:R-:W-:Y:S01]  /*5f10*/  LOP3.LUT R35, R35, 0xff, RZ, 0xc0, !PT ;  /* 0x000000ff23237812 */ /* 0x020fe200078ec0ff */
[----:B------:R-:W-:Y:S01]  /*5f20*/  BSSY B1, `(.L_x_46) ;  /* 0x0000013000017945 */ /* 0x000fe20003800000 */
[----:B--2---:R-:W-:Y:S02]  /*5f30*/  IADD3 R37, P2, R30, 0x8, RZ ;  /* 0x000000081e257810 */ /* 0x004fe40007f5e0ff */
[----:B------:R-:W-:-:S03]  /*5f40*/  F2FP.F16.E4M3.UNPACK_B R35, R35 ;  /* 0x00000023ff23723e */ /* 0x000fc600020006ff */
[----:B------:R-:W-:Y:S01]  /*5f50*/  IMAD.X R31, RZ, RZ, R31, P2 ;  /* 0x000000ffff1f7224 */ /* 0x000fe200010e061f */
[----:B------:R-:W-:Y:S01]  /*5f60*/  ISETP.GE.AND P2, PT, R39, 0x9, PT ;  /* 0x000000092700780c */ /* 0x000fe20003f46270 */
[----:B------:R-:W-:Y:S02]  /*5f70*/  HADD2.F32 R35, -RZ, R35.H0_H0 ;  /* 0x20000023ff237230 */ /* 0x000fe40000004100 */
[----:B------:R-:W-:Y:S01]  /*5f80*/  IMAD R36, R31, UR6, RZ ;  /* 0x000000061f247c24 */ /* 0x000fe2000f8e02ff */
[----:B------:R-:W-:Y:S01]  /*5f90*/  ISETP.LT.OR P5, PT, R34, 0x1, !P2 ;  /* 0x000000012200780c */ /* 0x000fe200057a1670 */
[----:B------:R-:W-:-:S04]  /*5fa0*/  IMAD.WIDE.U32 R32, R37, UR6, R32 ;  /* 0x0000000625207c25 */ /* 0x000fc8000f8e0020 */
[----:B------:R-:W-:Y:S01]  /*5fb0*/  FMUL R30, R35, UR26 ;  /* 0x0000001a231e7c20 */ /* 0x000fe20008400000 */
[----:B------:R-:W-:-:S03]  /*5fc0*/  IMAD R37, R37, UR7, R36 ;  /* 0x0000000725257c24 */ /* 0x000fc6000f8e0224 */
[----:B------:R-:W-:Y:S01]  /*5fd0*/  FFMA R225, R225, UR25, R30 ;  /* 0x00000019e1e17c23 */ /* 0x000fe2000800001e */
[----:B------:R-:W-:Y:S02]  /*5fe0*/  IADD3 R30, P6, R32, UR8, RZ ;  /* 0x00000008201e7c10 */ /* 0x000fe4000ffde0ff */
[----:B------:R-:W-:Y:S02]  /*5ff0*/  PRMT R32, RZ, 0x7610, R32 ;  /* 0x00007610ff207816 */ /* 0x000fe40000000020 */
[----:B------:R-:W-:Y:S02]  /*6000*/  F2FP.SATFINITE.E4M3.F32.PACK_AB_MERGE_C R225, RZ, R225, RZ ;  /* 0x000000e1ffe1723e */ /* 0x000fe400048070ff */
[----:B------:R-:W-:-:S03]  /*6010*/  IADD3.X R31, R33, UR9, R37, P6, !PT ;  /* 0x00000009211f7c10 */ /* 0x000fc6000b7fe425 */
[----:B------:R2:W-:Y:S01]  /*6020*/  @!P4 STG.E.U8 desc[UR22][R24.64+0x1], R225 ;  /* 0x000001e11800c986 */ /* 0x0005e2000c101116 */
[----:B------:R-:W-:Y:S05]  /*6030*/  @P5 BRA `(.L_x_47) ;  /* 0x0000000000045947 */ /* 0x000fea0003800000 */
[----:B------:R4:W5:Y:S02]  /*6040*/  LDG.E.U8 R32, desc[UR22][R30.64] ;  /* 0x000000161e207981 */ /* 0x000964000c1e1100 */
.L_x_47:
[----:B------:R-:W-:Y:S05]  /*6050*/  BSYNC B1 ;  /* 0x0000000000017941 */ /* 0x000fea0003800000 */
.L_x_46:
[----:B-----5:R-:W-:Y:S01]  /*6060*/  LOP3.LUT R32, R32, 0xff, RZ, 0xc0, !PT ;  /* 0x000000ff20207812 */ /* 0x020fe200078ec0ff */
[----:B------:R-:W-:Y:S01]  /*6070*/  BSSY B1, `(.L_x_48) ;  /* 0x000000b000017945 */ /* 0x000fe20003800000 */
[----:B------:R-:W-:Y:S02]  /*6080*/  ISETP.LT.OR P4, PT, R34, 0x2, !P2 ;  /* 0x000000022200780c */ /* 0x000fe40005781670 */
[----:B------:R-:W-:-:S05]  /*6090*/  F2FP.F16.E4M3.UNPACK_B R32, R32 ;  /* 0x00000020ff20723e */ /* 0x000fca00020006ff */
[----:B------:R-:W-:-:S05]  /*60a0*/  HADD2.F32 R32, -RZ, R32.H0_H0 ;  /* 0x20000020ff207230 */ /* 0x000fca0000004100 */
[----:B------:R-:W-:Y:S01]  /*60b0*/  FMUL R33, R32, UR26 ;  /* 0x0000001a20217c20 */ /* 0x000fe20008400000 */
[----:B------:R-:W-:-:S03]  /*60c0*/  PRMT R32, RZ, 0x7610, R32 ;  /* 0x00007610ff207816 */ /* 0x000fc60000000020 */
[----:B------:R-:W-:-:S05]  /*60d0*/  FFMA R33, R224, UR25, R33 ;  /* 0x00000019e0217c23 */ /* 0x000fca0008000021 */
[----:B------:R-:W-:-:S05]  /*60e0*/  F2FP.SATFINITE.E4M3.F32.PACK_AB_MERGE_C R33, RZ, R33, RZ ;  /* 0x00000021ff21723e */ /* 0x000fca00048070ff */
[----:B------:R0:W-:Y:S01]  /*60f0*/  @!P5 STG.E.U8 desc[UR22][R26.64], R33 ;  /* 0x000000211a00d986 */ /* 0x0001e2000c101116 */
[----:B------:R-:W-:Y:S05]  /*6100*/  @P4 BRA `(.L_x_49) ;  /* 0x0000000000044947 */ /* 0x000fea0003800000 */
[----:B------:R0:W5:Y:S02]  /*6110*/  LDG.E.U8 R32, desc[UR22][R30.64+0x1] ;  /* 0x000001161e207981 */ /* 0x000164000c1e1100 */
.L_x_49:
[----:B------:R-:W-:Y:S05]  /*6120*/  BSYNC B1 ;  /* 0x0000000000017941 */ /* 0x000fea0003800000 */
.L_x_48:
[----:B-----5:R-:W-:Y:S01]  /*6130*/  LOP3.LUT R32, R32, 0xff, RZ, 0xc0, !PT ;  /* 0x000000ff20207812 */ /* 0x020fe200078ec0ff */
[----:B------:R-:W-:Y:S01]  /*6140*/  BSSY B1, `(.L_x_50) ;  /* 0x000000b000017945 */ /* 0x000fe20003800000 */
[----:B------:R-:W-:Y:S02]  /*6150*/  ISETP.LT.OR P5, PT, R34, 0x9, !P1 ;  /* 0x000000092200780c */ /* 0x000fe40004fa1670 */
[----:B------:R-:W-:-:S05]  /*6160*/  F2FP.F16.E4M3.UNPACK_B R32, R32 ;  /* 0x00000020ff20723e */ /* 0x000fca00020006ff */
[----:B------:R-:W-:-:S05]  /*6170*/  HADD2.F32 R32, -RZ, R32.H0_H0 ;  /* 0x20000020ff207230 */ /* 0x000fca0000004100 */
[----:B------:R-:W-:-:S04]  /*6180*/  FMUL R32, R32, UR26 ;  /* 0x0000001a20207c20 */ /* 0x000fc80008400000 */
[----:B------:R-:W-:-:S05]  /*6190*/  FFMA R32, R223, UR25, R32 ;  /* 0x00000019df207c23 */ /* 0x000fca0008000020 */
[----:B0-----:R-:W-:Y:S02]  /*61a0*/  F2FP.SATFINITE.E4M3.F32.PACK_AB_MERGE_C R33, RZ, R32, RZ ;  /* 0x00000020ff21723e */ /* 0x001fe400048070ff */
[----:B------:R-:W-:-:S03]  /*61b0*/  PRMT R32, RZ, 0x7610, R32 ;  /* 0x00007610ff207816 */ /* 0x000fc60000000020 */
[----:B------:R0:W-:Y:S01]  /*61c0*/  @!P4 STG.E.U8 desc[UR22][R26.64+0x1], R33 ;  /* 0x000001211a00c986 */ /* 0x0001e2000c101116 */
[----:B------:R-:W-:Y:S05]  /*61d0*/  @P5 BRA `(.L_x_51) ;  /* 0x0000000000045947 */ /* 0x000fea0003800000 */
[----:B------:R0:W5:Y:S02]  /*61e0*/  LDG.E.U8 R32, desc[UR22][R28.64+0x8] ;  /* 0x000008161c207981 */ /* 0x000164000c1e1100 */
.L_x_51:
[----:B------:R-:W-:Y:S05]  /*61f0*/  BSYNC B1 ;  /* 0x0000000000017941 */ /* 0x000fea0003800000 */
.L_x_50:
[----:B-----5:R-:W-:Y:S01]  /*6200*/  LOP3.LUT R32, R32, 0xff, RZ, 0xc0, !PT ;  /* 0x000000ff20207812 */ /* 0x020fe200078ec0ff */
[----:B------:R-:W-:Y:S01]  /*6210*/  BSSY B1, `(.L_x_52) ;  /* 0x000000b000017945 */ /* 0x000fe20003800000 */
[----:B------:R-:W-:Y:S02]  /*6220*/  ISETP.LT.OR P4, PT, R34, 0xa, !P1 ;  /* 0x0000000a2200780c */ /* 0x000fe40004f81670 */
[----:B------:R-:W-:-:S05]  /*6230*/  F2FP.F16.E4M3.UNPACK_B R32, R32 ;  /* 0x00000020ff20723e */ /* 0x000fca00020006ff */
[----:B------:R-:W-:-:S05]  /*6240*/  HADD2.F32 R32, -RZ, R32.H0_H0 ;  /* 0x20000020ff207230 */ /* 0x000fca0000004100 */
[----:B0-----:R-:W-:Y:S01]  /*6250*/  FMUL R33, R32, UR26 ;  /* 0x0000001a20217c20 */ /* 0x001fe20008400000 */
[----:B------:R-:W-:-:S03]  /*6260*/  PRMT R32, RZ, 0x7610, R32 ;  /* 0x00007610ff207816 */ /* 0x000fc60000000020 */
[----:B------:R-:W-:-:S05]  /*6270*/  FFMA R33, R222, UR25, R33 ;  /* 0x00000019de217c23 */ /* 0x000fca0008000021 */
[----:B------:R-:W-:-:S05]  /*6280*/  F2FP.SATFINITE.E4M3.F32.PACK_AB_MERGE_C R33, RZ, R33, RZ ;  /* 0x00000021ff21723e */ /* 0x000fca00048070ff */
[----:B------:R0:W-:Y:S01]  /*6290*/  @!P5 STG.E.U8 desc[UR22][R24.64+0x8], R33 ;  /* 0x000008211800d986 */ /* 0x0001e2000c101116 */
[----:B------:R-:W-:Y:S05]  /*62a0*/  @P4 BRA `(.L_x_53) ;  /* 0x0000000000044947 */ /* 0x000fea0003800000 */
[----:B------:R0:W5:Y:S02]  /*62b0*/  LDG.E.U8 R32, desc[UR22][R28.64+0x9] ;  /* 0x000009161c207981 */ /* 0x000164000c1e1100 */
.L_x_53:
[----:B------:R-:W-:Y:S05]  /*62c0*/  BSYNC B1 ;  /* 0x0000000000017941 */ /* 0x000fea0003800000 */
.L_x_52:
        /* <DEDUP_REMOVED lines=12> */
.L_x_55:
[----:B------:R-:W-:Y:S05]  /*6390*/  BSYNC B1 ;  /* 0x0000000000017941 */ /* 0x000fea0003800000 */
.L_x_54:
        /* <DEDUP_REMOVED lines=12> */
.L_x_57:
[----:B------:R-:W-:Y:S05]  /*6460*/  BSYNC B1 ;  /* 0x0000000000017941 */ /* 0x000fea0003800000 */
.L_x_56:
        /* <DEDUP_REMOVED lines=12> */
.L_x_59:
[----:B------:R-:W-:Y:S05]  /*6530*/  BSYNC B1 ;  /* 0x0000000000017941 */ /* 0x000fea0003800000 */
.L_x_58:
        /* <DEDUP_REMOVED lines=12> */
.L_x_61:
[----:B------:R-:W-:Y:S05]  /*6600*/  BSYNC B1 ;  /* 0x0000000000017941 */ /* 0x000fea0003800000 */
.L_x_60:
        /* <DEDUP_REMOVED lines=12> */
.L_x_63:
[----:B------:R-:W-:Y:S05]  /*66d0*/  BSYNC B1 ;  /* 0x0000000000017941 */ /* 0x000fea0003800000 */
.L_x_62:
        /* <DEDUP_REMOVED lines=12> */
.L_x_65:
[----:B------:R-:W-:Y:S05]  /*67a0*/  BSYNC B1 ;  /* 0x0000000000017941 */ /* 0x000fea0003800000 */
.L_x_64:
        /* <DEDUP_REMOVED lines=12> */
.L_x_67:
[----:B------:R-:W-:Y:S05]  /*6870*/  BSYNC B1 ;  /* 0x0000000000017941 */ /* 0x000fea0003800000 */
.L_x_66:
        /* <DEDUP_REMOVED lines=12> */
.L_x_69:
[----:B------:R-:W-:Y:S05]  /*6940*/  BSYNC B1 ;  /* 0x0000000000017941 */ /* 0x000fea0003800000 */
.L_x_68:
        /* <DEDUP_REMOVED lines=12> */
.L_x_71:
[----:B------:R-:W-:Y:S05]  /*6a10*/  BSYNC B1 ;  /* 0x0000000000017941 */ /* 0x000fea0003800000 */
.L_x_70:
        /* <DEDUP_REMOVED lines=12> */
.L_x_73:
[----:B------:R-:W-:Y:S05]  /*6ae0*/  BSYNC B1 ;  /* 0x0000000000017941 */ /* 0x000fea0003800000 */
.L_x_72:
        /* <DEDUP_REMOVED lines=12> */
.L_x_75:
[----:B------:R-:W-:Y:S05]  /*6bb0*/  BSYNC B1 ;  /* 0x0000000000017941 */ /* 0x000fea0003800000 */
.L_x_74:
        /* <DEDUP_REMOVED lines=12> */
.L_x_77:
[----:B------:R-:W-:Y:S05]  /*6c80*/  BSYNC B1 ;  /* 0x0000000000017941 */ /* 0x000fea0003800000 */
.L_x_76:
        /* <DEDUP_REMOVED lines=12> */
.L_x_79:
[----:B------:R-:W-:Y:S05]  /*6d50*/  BSYNC B1 ;  /* 0x0000000000017941 */ /* 0x000fea0003800000 */
.L_x_78:
        /* <DEDUP_REMOVED lines=12> */
.L_x_81:
[----:B------:R-:W-:Y:S05]  /*6e20*/  BSYNC B1 ;  /* 0x0000000000017941 */ /* 0x000fea0003800000 */
.L_x_80:
        /* <DEDUP_REMOVED lines=12> */
.L_x_83:
[----:B------:R-:W-:Y:S05]  /*6ef0*/  BSYNC B1 ;  /* 0x0000000000017941 */ /* 0x000fea0003800000 */
.L_x_82:
        /* <DEDUP_REMOVED lines=12> */
.L_x_85:
[----:B------:R-:W-:Y:S05]  /*6fc0*/  BSYNC B1 ;  /* 0x0000000000017941 */ /* 0x000fea0003800000 */
.L_x_84:
        /* <DEDUP_REMOVED lines=12> */
.L_x_87:
[----:B------:R-:W-:Y:S05]  /*7090*/  BSYNC B1 ;  /* 0x0000000000017941 */ /* 0x000fea0003800000 */
.L_x_86:
        /* <DEDUP_REMOVED lines=12> */
.L_x_89:
[----:B------:R-:W-:Y:S05]  /*7160*/  BSYNC B1 ;  /* 0x0000000000017941 */ /* 0x000fea0003800000 */
.L_x_88:
        /* <DEDUP_REMOVED lines=12> */
.L_x_91:
[----:B------:R-:W-:Y:S05]  /*7230*/  BSYNC B1 ;  /* 0x0000000000017941 */ /* 0x000fea0003800000 */
.L_x_90:
        /* <DEDUP_REMOVED lines=12> */
.L_x_93:
[----:B------:R-:W-:Y:S05]  /*7300*/  BSYNC B1 ;  /* 0x0000000000017941 */ /* 0x000fea0003800000 */
.L_x_92:
        /* <DEDUP_REMOVED lines=12> */
.L_x_95:
[----:B------:R-:W-:Y:S05]  /*73d0*/  BSYNC B1 ;  /* 0x0000000000017941 */ /* 0x000fea0003800000 */
.L_x_94:
        /* <DEDUP_REMOVED lines=12> */
.L_x_97:
[----:B------:R-:W-:Y:S05]  /*74a0*/  BSYNC B1 ;  /* 0x0000000000017941 */ /* 0x000fea0003800000 */
.L_x_96:
        /* <DEDUP_REMOVED lines=12> */
.L_x_99:
[----:B------:R-:W-:Y:S05]  /*7570*/  BSYNC B1 ;  /* 0x0000000000017941 */ /* 0x000fea0003800000 */
.L_x_98:
        /* <DEDUP_REMOVED lines=12> */
.L_x_101:
[----:B------:R-:W-:Y:S05]  /*7640*/  BSYNC B1 ;  /* 0x0000000000017941 */ /* 0x000fea0003800000 */
.L_x_100:
        /* <DEDUP_REMOVED lines=12> */
.L_x_103:
[----:B------:R-:W-:Y:S05]  /*7710*/  BSYNC B1 ;  /* 0x0000000000017941 */ /* 0x000fea0003800000 */
.L_x_102:
        /* <DEDUP_REMOVED lines=12> */
.L_x_105:
[----:B------:R-:W-:Y:S05]  /*77e0*/  BSYNC B1 ;  /* 0x0000000000017941 */ /* 0x000fea0003800000 */
.L_x_104:
        /* <DEDUP_REMOVED lines=12> */
.L_x_107:
[----:B------:R-:W-:Y:S05]  /*78b0*/  BSYNC B1 ;  /* 0x0000000000017941 */ /* 0x000fea0003800000 */
.L_x_106:
        /* <DEDUP_REMOVED lines=12> */
.L_x_109:
[----:B------:R-:W-:Y:S05]  /*7980*/  BSYNC B1 ;  /* 0x0000000000017941 */ /* 0x000fea0003800000 */
.L_x_108:
        /* <DEDUP_REMOVED lines=12> */
.L_x_111:
[----:B------:R-:W-:Y:S05]  /*7a50*/  BSYNC B1 ;  /* 0x0000000000017941 */ /* 0x000fea0003800000 */
.L_x_110:
        /* <DEDUP_REMOVED lines=12> */
.L_x_113:
[----:B------:R-:W-:Y:S05]  /*7b20*/  BSYNC B1 ;  /* 0x0000000000017941 */ /* 0x000fea0003800000 */
.L_x_112:
        /* <DEDUP_REMOVED lines=12> */
.L_x_115:
[----:B------:R-:W-:Y:S05]  /*7bf0*/  BSYNC B1 ;  /* 0x0000000000017941 */ /* 0x000fea0003800000 */
.L_x_114:
        /* <DEDUP_REMOVED lines=12> */
.L_x_117:
[----:B------:R-:W-:Y:S05]  /*7cc0*/  BSYNC B1 ;  /* 0x0000000000017941 */ /* 0x000fea0003800000 */
.L_x_116:
        /* <DEDUP_REMOVED lines=12> */
.L_x_119:
[----:B------:R-:W-:Y:S05]  /*7d90*/  BSYNC B1 ;  /* 0x0000000000017941 */ /* 0x000fea0003800000 */
.L_x_118:
        /* <DEDUP_REMOVED lines=12> */
.L_x_121:
[----:B------:R-:W-:Y:S05]  /*7e60*/  BSYNC B1 ;  /* 0x0000000000017941 */ /* 0x000fea0003800000 */
.L_x_120:
        /* <DEDUP_REMOVED lines=12> */
.L_x_123:
[----:B------:R-:W-:Y:S05]  /*7f30*/  BSYNC B1 ;  /* 0x0000000000017941 */ /* 0x000fea0003800000 */
.L_x_122:
        /* <DEDUP_REMOVED lines=12> */
.L_x_125:
[----:B------:R-:W-:Y:S05]  /*8000*/  BSYNC B1 ;  /* 0x0000000000017941 */ /* 0x000fea0003800000 */
.L_x_124:
        /* <DEDUP_REMOVED lines=12> */
.L_x_127:
[----:B------:R-:W-:Y:S05]  /*80d0*/  BSYNC B1 ;  /* 0x0000000000017941 */ /* 0x000fea0003800000 */
.L_x_126:
        /* <DEDUP_REMOVED lines=12> */
.L_x_129:
[----:B------:R-:W-:Y:S05]  /*81a0*/  BSYNC B1 ;  /* 0x0000000000017941 */ /* 0x000fea0003800000 */
.L_x_128:
        /* <DEDUP_REMOVED lines=12> */
.L_x_131:
[----:B------:R-:W-:Y:S05]  /*8270*/  BSYNC B1 ;  /* 0x0000000000017941 */ /* 0x000fea0003800000 */
.L_x_130:
        /* <DEDUP_REMOVED lines=12> */
.L_x_133:
[----:B------:R-:W-:Y:S05]  /*8340*/  BSYNC B1 ;  /* 0x0000000000017941 */ /* 0x000fea0003800000 */
.L_x_132:
        /* <DEDUP_REMOVED lines=12> */
.L_x_135:
[----:B------:R-:W-:Y:S05]  /*8410*/  BSYNC B1 ;  /* 0x0000000000017941 */ /* 0x000fea0003800000 */
.L_x_134:
        /* <DEDUP_REMOVED lines=12> */
.L_x_137:
[----:B------:R-:W-:Y:S05]  /*84e0*/  BSYNC B1 ;  /* 0x0000000000017941 */ /* 0x000fea0003800000 */
.L_x_136:
        /* <DEDUP_REMOVED lines=12> */
.L_x_139:
[----:B------:R-:W-:Y:S05]  /*85b0*/  BSYNC B1 ;  /* 0x0000000000017941 */ /* 0x000fea0003800000 */
.L_x_138:
        /* <DEDUP_REMOVED lines=12> */
.L_x_141:
[----:B------:R-:W-:Y:S05]  /*8680*/  BSYNC B1 ;  /* 0x0000000000017941 */ /* 0x000fea0003800000 */
.L_x_140:
        /* <DEDUP_REMOVED lines=12> */
.L_x_143:
[----:B------:R-:W-:Y:S05]  /*8750*/  BSYNC B1 ;  /* 0x0000000000017941 */ /* 0x000fea0003800000 */
.L_x_142:
        /* <DEDUP_REMOVED lines=12> */
.L_x_145:
[----:B------:R-:W-:Y:S05]  /*8820*/  BSYNC B1 ;  /* 0x0000000000017941 */ /* 0x000fea0003800000 */
.L_x_144:
        /* <DEDUP_REMOVED lines=12> */
.L_x_147:
[----:B------:R-:W-:Y:S05]  /*88f0*/  BSYNC B1 ;  /* 0x0000000000017941 */ /* 0x000fea0003800000 */
.L_x_146:
        /* <DEDUP_REMOVED lines=12> */
.L_x_149:
[----:B------:R-:W-:Y:S05]  /*89c0*/  BSYNC B1 ;  /* 0x0000000000017941 */ /* 0x000fea0003800000 */
.L_x_148:
        /* <DEDUP_REMOVED lines=12> */
.L_x_151:
[----:B------:R-:W-:Y:S05]  /*8a90*/  BSYNC B1 ;  /* 0x0000000000017941 */ /* 0x000fea0003800000 */
.L_x_150:
        /* <DEDUP_REMOVED lines=12> */
.L_x_153:
[----:B------:R-:W-:Y:S05]  /*8b60*/  BSYNC B1 ;  /* 0x0000000000017941 */ /* 0x000fea0003800000 */
.L_x_152:
        /* <DEDUP_REMOVED lines=12> */
.L_x_155:
[----:B------:R-:W-:Y:S05]  /*8c30*/  BSYNC B1 ;  /* 0x0000000000017941 */ /* 0x000fea0003800000 */
.L_x_154:
        /* <DEDUP_REMOVED lines=12> */
.L_x_157:
[----:B------:R-:W-:Y:S05]  /*8d00*/  BSYNC B1 ;  /* 0x0000000000017941 */ /* 0x000fea0003800000 */
.L_x_156:
        /* <DEDUP_REMOVED lines=12> */
.L_x_159:
[----:B------:R-:W-:Y:S05]  /*8dd0*/  BSYNC B1 ;  /* 0x0000000000017941 */ /* 0x000fea0003800000 */
.L_x_158:
        /* <DEDUP_REMOVED lines=12> */
.L_x_161:
[----:B------:R-:W-:Y:S05]  /*8ea0*/  BSYNC B1 ;  /* 0x0000000000017941 */ /* 0x000fea0003800000 */
.L_x_160:
        /* <DEDUP_REMOVED lines=12> */
.L_x_163:
[----:B------:R-:W-:Y:S05]  /*8f70*/  BSYNC B1 ;  /* 0x0000000000017941 */ /* 0x000fea0003800000 */
.L_x_162:
        /* <DEDUP_REMOVED lines=12> */
.L_x_165:
[----:B------:R-:W-:Y:S05]  /*9040*/  BSYNC B1 ;  /* 0x0000000000017941 */ /* 0x000fea0003800000 */
.L_x_164:
        /* <DEDUP_REMOVED lines=12> */
.L_x_167:
[----:B------:R-:W-:Y:S05]  /*9110*/  BSYNC B1 ;  /* 0x0000000000017941 */ /* 0x000fea0003800000 */
.L_x_166:
        /* <DEDUP_REMOVED lines=12> */
.L_x_169:
[----:B------:R-:W-:Y:S05]  /*91e0*/  BSYNC B1 ;  /* 0x0000000000017941 */ /* 0x000fea0003800000 */
.L_x_168:
        /* <DEDUP_REMOVED lines=12> */
.L_x_171:
[----:B------:R-:W-:Y:S05]  /*92b0*/  BSYNC B1 ;  /* 0x0000000000017941 */ /* 0x000fea0003800000 */
.L_x_170:
        /* <DEDUP_REMOVED lines=12> */
.L_x_173:
[----:B------:R-:W-:Y:S05]  /*9380*/  BSYNC B1 ;  /* 0x0000000000017941 */ /* 0x000fea0003800000 */
.L_x_172:
        /* <DEDUP_REMOVED lines=12> */
.L_x_175:
[----:B------:R-:W-:Y:S05]  /*9450*/  BSYNC B1 ;  /* 0x0000000000017941 */ /* 0x000fea0003800000 */
.L_x_174:
        /* <DEDUP_REMOVED lines=12> */
.L_x_177:
[----:B------:R-:W-:Y:S05]  /*9520*/  BSYNC B1 ;  /* 0x0000000000017941 */ /* 0x000fea0003800000 */
.L_x_176:
        /* <DEDUP_REMOVED lines=12> */
.L_x_179:
[----:B------:R-:W-:Y:S05]  /*95f0*/  BSYNC B1 ;  /* 0x0000000000017941 */ /* 0x000fea0003800000 */
.L_x_178:
        /* <DEDUP_REMOVED lines=12> */
.L_x_181:
[----:B------:R-:W-:Y:S05]  /*96c0*/  BSYNC B1 ;  /* 0x0000000000017941 */ /* 0x000fea0003800000 */
.L_x_180:
        /* <DEDUP_REMOVED lines=12> */
.L_x_183:
[----:B------:R-:W-:Y:S05]  /*9790*/  BSYNC B1 ;  /* 0x0000000000017941 */ /* 0x000fea0003800000 */
.L_x_182:
        /* <DEDUP_REMOVED lines=12> */
.L_x_185:
[----:B------:R-:W-:Y:S05]  /*9860*/  BSYNC B1 ;  /* 0x0000000000017941 */ /* 0x000fea0003800000 */
.L_x_184:
        /* <DEDUP_REMOVED lines=12> */
.L_x_187:
[----:B------:R-:W-:Y:S05]  /*9930*/  BSYNC B1 ;  /* 0x0000000000017941 */ /* 0x000fea0003800000 */
.L_x_186:
        /* <DEDUP_REMOVED lines=12> */
.L_x_189:
[----:B------:R-:W-:Y:S05]  /*9a00*/  BSYNC B1 ;  /* 0x0000000000017941 */ /* 0x000fea0003800000 */
.L_x_188:
        /* <DEDUP_REMOVED lines=12> */
.L_x_191:
[----:B------:R-:W-:Y:S05]  /*9ad0*/  BSYNC B1 ;  /* 0x0000000000017941 */ /* 0x000fea0003800000 */
.L_x_190:
        /* <DEDUP_REMOVED lines=12> */
.L_x_193:
[----:B------:R-:W-:Y:S05]  /*9ba0*/  BSYNC B1 ;  /* 0x0000000000017941 */ /* 0x000fea0003800000 */
.L_x_192:
[----:B-----5:R-:W-:Y:S01]  /*9bb0*/  LOP3.LUT R32, R32, 0xff, RZ, 0xc0, !PT ;  /* 0x000000ff20207812 */ /* 0x020fe200078ec0ff */
[----:B------:R-:W-:Y:S01]  /*9bc0*/  BSSY B1, `(.L_x_194) ;  /* 0x000000b000017945 */ /* 0x000fe20003800000 */
[----:B------:R-:W-:Y:S02]  /*9bd0*/  ISETP.LT.OR P5, PT, R34, 0x99, !P1 ;  /* 0x000000992200780c */ /* 0x000fe40004fa1670 */
[----:B------:R-:W-:-:S05]  /*9be0*/  F2FP.F16.E4M3.UNPACK_B R32, R32 ;  /* 0x00000020ff20723e */ /* 0x000fca00020006ff */
[----:B------:R-:W-:-:S05]  /*9bf0*/  HADD2.F32 R32, -RZ, R32.H0_H0 ;  /* 0x20000020ff207230 */ /* 0x000fca0000004100 */
[----:B------:R-:W-:-:S04]  /*9c00*/  FMUL R32, R32, UR26 ;  /* 0x0000001a20207c20 */ /* 0x000fc80008400000 */
[----:B------:R-:W-:Y:S01]  /*9c10*/  FFMA R32, R23, UR25, R32 ;  /* 0x0000001917207c23 */ /* 0x000fe20008000020 */
[----:B------:R-:W-:-:S04]  /*9c20*/  PRMT R23, RZ, 0x7610, R23 ;  /* 0x00007610ff177816 */ /* 0x000fc80000000017 */
[----:B0-----:R-:W-:-:S05]  /*9c30*/  F2FP.SATFINITE.E4M3.F32.PACK_AB_MERGE_C R33, RZ, R32, RZ ;  /* 0x00000020ff21723e */ /* 0x001fca00048070ff */
[----:B------:R0:W-:Y:S01]  /*9c40*/  @!P4 STG.E.U8 desc[UR22][R26.64+0x91], R33 ;  /* 0x000091211a00c986 */ /* 0x0001e2000c101116 */
[----:B------:R-:W-:Y:S05]  /*9c50*/  @P5 BRA `(.L_x_195) ;  /* 0x0000000000045947 */ /* 0x000fea0003800000 */
[----:B------:R0:W5:Y:S02]  /*9c60*/  LDG.E.U8 R23, desc[UR22][R28.64+0x98] ;  /* 0x000098161c177981 */ /* 0x000164000c1e1100 */
.L_x_195:
[----:B------:R-:W-:Y:S05]  /*9c70*/  BSYNC B1 ;  /* 0x0000000000017941 */ /* 0x000fea0003800000 */
.L_x_194:
        /* <DEDUP_REMOVED lines=8> */
[----:B------:R-:W-:-:S05]  /*9d00*/  F2FP.SATFINITE.E4M3.F32.PACK_AB_MERGE_C R23, RZ, R23, RZ ;  /* 0x00000017ff17723e */ /* 0x000fca00048070ff */
[----:B------:R0:W-:Y:S01]  /*9d10*/  @!P5 STG.E.U8 desc[UR22][R24.64+0x98], R23 ;  /* 0x000098171800d986 */ /* 0x0001e2000c101116 */
[----:B------:R-:W-:Y:S05]  /*9d20*/  @P4 BRA `(.L_x_197) ;  /* 0x0000000000044947 */ /* 0x000fea0003800000 */
[----:B------:R0:W5:Y:S02]  /*9d30*/  LDG.E.U8 R22, desc[UR22][R28.64+0x99] ;  /* 0x000099161c167981 */ /* 0x000164000c1e1100 */
.L_x_197:
[----:B------:R-:W-:Y:S05]  /*9d40*/  BSYNC B1 ;  /* 0x0000000000017941 */ /* 0x000fea0003800000 */
.L_x_196:
        /* <DEDUP_REMOVED lines=12> */
.L_x_199:
[----:B------:R-:W-:Y:S05]  /*9e10*/  BSYNC B1 ;  /* 0x0000000000017941 */ /* 0x000fea0003800000 */
.L_x_198:
        /* <DEDUP_REMOVED lines=12> */
.L_x_201:
[----:B------:R-:W-:Y:S05]  /*9ee0*/  BSYNC B1 ;  /* 0x0000000000017941 */ /* 0x000fea0003800000 */
.L_x_200:
        /* <DEDUP_REMOVED lines=12> */
.L_x_203:
[----:B------:R-:W-:Y:S05]  /*9fb0*/  BSYNC B1 ;  /* 0x0000000000017941 */ /* 0x000fea0003800000 */
.L_x_202:
        /* <DEDUP_REMOVED lines=12> */
.L_x_205:
[----:B------:R-:W-:Y:S05]  /*a080*/  BSYNC B1 ;  /* 0x0000000000017941 */ /* 0x000fea0003800000 */
.L_x_204:
        /* <DEDUP_REMOVED lines=12> */
.L_x_207:
[----:B------:R-:W-:Y:S05]  /*a150*/  BSYNC B1 ;  /* 0x0000000000017941 */ /* 0x000fea0003800000 */
.L_x_206:
        /* <DEDUP_REMOVED lines=12> */
.L_x_209:
[----:B------:R-:W-:Y:S05]  /*a220*/  BSYNC B1 ;  /* 0x0000000000017941 */ /* 0x000fea0003800000 */
.L_x_208:
        /* <DEDUP_REMOVED lines=12> */
.L_x_211:
[----:B------:R-:W-:Y:S05]  /*a2f0*/  BSYNC B1 ;  /* 0x0000000000017941 */ /* 0x000fea0003800000 */
.L_x_210:
        /* <DEDUP_REMOVED lines=12> */
.L_x_213:
[----:B------:R-:W-:Y:S05]  /*a3c0*/  BSYNC B1 ;  /* 0x0000000000017941 */ /* 0x000fea0003800000 */
.L_x_212:
        /* <DEDUP_REMOVED lines=12> */
.L_x_215:
[----:B------:R-:W-:Y:S05]  /*a490*/  BSYNC B1 ;  /* 0x0000000000017941 */ /* 0x000fea0003800000 */
.L_x_214:
        /* <DEDUP_REMOVED lines=12> */
.L_x_217:
[----:B------:R-:W-:Y:S05]  /*a560*/  BSYNC B1 ;  /* 0x0000000000017941 */ /* 0x000fea0003800000 */
.L_x_216:
        /* <DEDUP_REMOVED lines=12> */
.L_x_219:
[----:B------:R-:W-:Y:S05]  /*a630*/  BSYNC B1 ;  /* 0x0000000000017941 */ /* 0x000fea0003800000 */
.L_x_218:
        /* <DEDUP_REMOVED lines=12> */
.L_x_221:
[----:B------:R-:W-:Y:S05]  /*a700*/  BSYNC B1 ;  /* 0x0000000000017941 */ /* 0x000fea0003800000 */
.L_x_220:
        /* <DEDUP_REMOVED lines=12> */
.L_x_223:
[----:B------:R-:W-:Y:S05]  /*a7d0*/  BSYNC B1 ;  /* 0x0000000000017941 */ /* 0x000fea0003800000 */
.L_x_222:
        /* <DEDUP_REMOVED lines=12> */
.L_x_225:
[----:B------:R-:W-:Y:S05]  /*a8a0*/  BSYNC B1 ;  /* 0x0000000000017941 */ /* 0x000fea0003800000 */
.L_x_224:
        /* <DEDUP_REMOVED lines=12> */
.L_x_227:
[----:B------:R-:W-:Y:S05]  /*a970*/  BSYNC B1 ;  /* 0x0000000000017941 */ /* 0x000fea0003800000 */
.L_x_226:
        /* <DEDUP_REMOVED lines=12> */
.L_x_229:
[----:B------:R-:W-:Y:S05]  /*aa40*/  BSYNC B1 ;  /* 0x0000000000017941 */ /* 0x000fea0003800000 */
.L_x_228:
        /* <DEDUP_REMOVED lines=12> */
.L_x_231:
[----:B------:R-:W-:Y:S05]  /*ab10*/  BSYNC B1 ;  /* 0x0000000000017941 */ /* 0x000fea0003800000 */
.L_x_230:
        /* <DEDUP_REMOVED lines=12> */
.L_x_233:
[----:B------:R-:W-:Y:S05]  /*abe0*/  BSYNC B1 ;  /* 0x0000000000017941 */ /* 0x000fea0003800000 */
.L_x_232:
        /* <DEDUP_REMOVED lines=12> */
.L_x_235:
[----:B------:R-:W-:Y:S05]  /*acb0*/  BSYNC B1 ;  /* 0x0000000000017941 */ /* 0x000fea0003800000 */
.L_x_234:
        /* <DEDUP_REMOVED lines=12> */
.L_x_237:
[----:B------:R-:W-:Y:S05]  /*ad80*/  BSYNC B1 ;  /* 0x0000000000017941 */ /* 0x000fea0003800000 */
.L_x_236:
[----:B-----5:R-:W-:Y:S01]  /*ad90*/  LOP3.LUT R2, R2, 0xff, RZ, 0xc0, !PT ;  /* 0x000000ff02027812 */ /* 0x020fe200078ec0ff */
[----:B------:R-:W-:Y:S01]  /*ada0*/  BSSY B1, `(.L_x_238) ;  /* 0x000000b000017945 */ /* 0x000fe20003800000 */
[----:B------:R-:W-:Y:S02]  /*adb0*/  ISETP.LT.OR P5, PT, R34, 0xc1, !P2 ;  /* 0x000000c12200780c */ /* 0x000fe400057a1670 */
[----:B------:R-:W-:-:S05]  /*adc0*/  F2FP.F16.E4M3.UNPACK_B R2, R2 ;  /* 0x00000002ff02723e */ /* 0x000fca00020006ff */
[----:B------:R-:W-:-:S05]  /*add0*/  HADD2.F32 R2, -RZ, R2.H0_H0 ;  /* 0x20000002ff027230 */ /* 0x000fca0000004100 */
[----:B0-----:R-:W-:-:S04]  /*ade0*/  FMUL R3, R2, UR26 ;  /* 0x0000001a02037c20 */ /* 0x001fc80008400000 */
[----:B------:R-:W-:Y:S01]  /*adf0*/  FFMA R3, R0, UR25, R3 ;  /* 0x0000001900037c23 */ /* 0x000fe20008000003 */
[----:B------:R-:W-:-:S04]  /*ae00*/  PRMT R0, RZ, 0x7610, R0 ;  /* 0x00007610ff007816 */ /* 0x000fc80000000000 */
[----:B------:R-:W-:-:S05]  /*ae10*/  F2FP.SATFINITE.E4M3.F32.PACK_AB_MERGE_C R3, RZ, R3, RZ ;  /* 0x00000003ff03723e */ /* 0x000fca00048070ff */
[----:B------:R0:W-:Y:S01]  /*ae20*/  @!P4 STG.E.U8 desc[UR22][R24.64+0xc1], R3 ;  /* 0x0000c1031800c986 */ /* 0x0001e2000c101116 */
[----:B------:R-:W-:Y:S05]  /*ae30*/  @P5 BRA `(.L_x_239) ;  /* 0x0000000000045947 */ /* 0x000fea0003800000 */
[----:B------:R0:W5:Y:S02]  /*ae40*/  LDG.E.U8 R0, desc[UR22][R30.64+0xc0] ;  /* 0x0000c0161e007981 */ /* 0x000164000c1e1100 */
.L_x_239:
[----:B------:R-:W-:Y:S05]  /*ae50*/  BSYNC B1 ;  /* 0x0000000000017941 */ /* 0x000fea0003800000 */
.L_x_238:
[----:B------:R-:W2:Y:S01]  /*ae60*/  LDL.LU R2, [R1] ;  /* 0x0000000001027983 */ /* 0x000ea20000300800 */
[----:B-----5:R-:W-:Y:S01]  /*ae70*/  LOP3.LUT R0, R0, 0xff, RZ, 0xc0, !PT ;  /* 0x000000ff00007812 */ /* 0x020fe200078ec0ff */
[----:B------:R-:W-:Y:S01]  /*ae80*/  BSSY B1, `(.L_x_240) ;  /* 0x000000b000017945 */ /* 0x000fe20003800000 */
[----:B------:R-:W-:Y:S02]  /*ae90*/  ISETP.LT.OR P4, PT, R34, 0xc2, !P2 ;  /* 0x000000c22200780c */ /* 0x000fe40005781670 */
[----:B------:R-:W-:-:S05]  /*aea0*/  F2FP.F16.E4M3.UNPACK_B R0, R0 ;  /* 0x00000000ff00723e */ /* 0x000fca00020006ff */
[----:B------:R-:W-:-:S05]  /*aeb0*/  HADD2.F32 R0, -RZ, R0.H0_H0 ;  /* 0x20000000ff007230 */ /* 0x000fca0000004100 */
[----:B------:R-:W-:-:S04]  /*aec0*/  FMUL R0, R0, UR26 ;  /* 0x0000001a00007c20 */ /* 0x000fc80008400000 */
[----:B--2---:R-:W-:-:S05]  /*aed0*/  FFMA R0, R2, UR25, R0 ;  /* 0x0000001902007c23 */ /* 0x004fca0008000000 */
[----:B0-----:R-:W-:Y:S02]  /*aee0*/  F2FP.SATFINITE.E4M3.F32.PACK_AB_MERGE_C R3, RZ, R0, RZ ;  /* 0x00000000ff03723e */ /* 0x001fe400048070ff */
[----:B------:R-:W-:-:S03]  /*aef0*/  PRMT R0, RZ, 0x7610, R0 ;  /* 0x00007610ff007816 */ /* 0x000fc60000000000 */
[----:B------:R0:W-:Y:S01]  /*af00*/  @!P5 STG.E.U8 desc[UR22][R26.64+0xc0], R3 ;  /* 0x0000c0031a00d986 */ /* 0x0001e2000c101116 */
[----:B------:R-:W-:Y:S05]  /*af10*/  @P4 BRA `(.L_x_241) ;  /* 0x0000000000044947 */ /* 0x000fea0003800000 */
[----:B------:R2:W5:Y:S02]  /*af20*/  LDG.E.U8 R0, desc[UR22][R30.64+0xc1] ;  /* 0x0000c1161e007981 */ /* 0x000564000c1e1100 */
.L_x_241:
[----:B------:R-:W-:Y:S05]  /*af30*/  BSYNC B1 ;  /* 0x0000000000017941 */ /* 0x000fea0003800000 */
.L_x_240:
[----:B------:R-:W3:Y:S01]  /*af40*/  LDL.LU R2, [R1+0x4] ;  /* 0x0000040001027983 */ /* 0x000ee20000300800 */
[----:B-----5:R-:W-:Y:S01]  /*af50*/  LOP3.LUT R0, R0, 0xff, RZ, 0xc0, !PT ;  /* 0x000000ff00007812 */ /* 0x020fe200078ec0ff */
[----:B------:R-:W-:Y:S01]  /*af60*/  BSSY B1, `(.L_x_242) ;  /* 0x000000b000017945 */ /* 0x000fe20003800000 */
[----:B------:R-:W-:Y:S02]  /*af70*/  ISETP.LT.OR P5, PT, R34, 0xc9, !P1 ;  /* 0x000000c92200780c */ /* 0x000fe40004fa1670 */
[----:B------:R-:W-:-:S05]  /*af80*/  F2FP.F16.E4M3.UNPACK_B R0, R0 ;  /* 0x00000000ff00723e */ /* 0x000fca00020006ff */
[----:B------:R-:W-:-:S05]  /*af90*/  HADD2.F32 R0, -RZ, R0.H0_H0 ;  /* 0x20000000ff007230 */ /* 0x000fca0000004100 */
[----:B------:R-:W-:-:S04]  /*afa0*/  FMUL R0, R0, UR26 ;  /* 0x0000001a00007c20 */ /* 0x000fc80008400000 */
[----:B---3--:R-:W-:-:S05]  /*afb0*/  FFMA R0, R2, UR25, R0 ;  /* 0x0000001902007c23 */ /* 0x008fca0008000000 */
[----:B0-----:R-:W-:Y:S02]  /*afc0*/  F2FP.SATFINITE.E4M3.F32.PACK_AB_MERGE_C R3, RZ, R0, RZ ;  /* 0x00000000ff03723e */ /* 0x001fe400048070ff */
[----:B------:R-:W-:-:S03]  /*afd0*/  PRMT R0, RZ, 0x7610, R0 ;  /* 0x00007610ff007816 */ /* 0x000fc60000000000 */
[----:B------:R0:W-:Y:S01]  /*afe0*/  @!P4 STG.E.U8 desc[UR22][R26.64+0xc1], R3 ;  /* 0x0000c1031a00c986 */ /* 0x0001e2000c101116 */
[----:B------:R-:W-:Y:S05]  /*aff0*/  @P5 BRA `(.L_x_243) ;  /* 0x0000000000045947 */ /* 0x000fea0003800000 */
[----:B------:R3:W5:Y:S02]  /*b000*/  LDG.E.U8 R0, desc[UR22][R28.64+0xc8] ;  /* 0x0000c8161c007981 */ /* 0x000764000c1e1100 */
.L_x_243:
[----:B------:R-:W-:Y:S05]  /*b010*/  BSYNC B1 ;  /* 0x0000000000017941 */ /* 0x000fea0003800000 */
.L_x_242:
[----:B------:R-:W2:Y:S01]  /*b020*/  LDL.LU R2, [R1+0x8] ;  /* 0x0000080001027983 */ /* 0x000ea20000300800 */
        /* <DEDUP_REMOVED lines=12> */
.L_x_245:
[----:B------:R-:W-:Y:S05]  /*b0f0*/  BSYNC B1 ;  /* 0x0000000000017941 */ /* 0x000fea0003800000 */
.L_x_244:
        /* <DEDUP_REMOVED lines=13> */
.L_x_247:
[----:B------:R-:W-:Y:S05]  /*b1d0*/  BSYNC B1 ;  /* 0x0000000000017941 */ /* 0x000fea0003800000 */
.L_x_246:
        /* <DEDUP_REMOVED lines=13> */
.L_x_249:
[----:B------:R-:W-:Y:S05]  /*b2b0*/  BSYNC B1 ;  /* 0x0000000000017941 */ /* 0x000fea0003800000 */
.L_x_248:
        /* <DEDUP_REMOVED lines=13> */
.L_x_251:
[----:B------:R-:W-:Y:S05]  /*b390*/  BSYNC B1 ;  /* 0x0000000000017941 */ /* 0x000fea0003800000 */
.L_x_250:
        /* <DEDUP_REMOVED lines=13> */
.L_x_253:
[----:B------:R-:W-:Y:S05]  /*b470*/  BSYNC B1 ;  /* 0x0000000000017941 */ /* 0x000fea0003800000 */
.L_x_252:
        /* <DEDUP_REMOVED lines=13> */
.L_x_255:
[----:B------:R-:W-:Y:S05]  /*b550*/  BSYNC B1 ;  /* 0x0000000000017941 */ /* 0x000fea0003800000 */
.L_x_254:
        /* <DEDUP_REMOVED lines=13> */
.L_x_257:
[----:B------:R-:W-:Y:S05]  /*b630*/  BSYNC B1 ;  /* 0x0000000000017941 */ /* 0x000fea0003800000 */
.L_x_256:
        /* <DEDUP_REMOVED lines=13> */
.L_x_259:
[----:B------:R-:W-:Y:S05]  /*b710*/  BSYNC B1 ;  /* 0x0000000000017941 */ /* 0x000fea0003800000 */
.L_x_258:
        /* <DEDUP_REMOVED lines=13> */
.L_x_261:
[----:B------:R-:W-:Y:S05]  /*b7f0*/  BSYNC B1 ;  /* 0x0000000000017941 */ /* 0x000fea0003800000 */
.L_x_260:
        /* <DEDUP_REMOVED lines=13> */
.L_x_263:
[----:B------:R-:W-:Y:S05]  /*b8d0*/  BSYNC B1 ;  /* 0x0000000000017941 */ /* 0x000fea0003800000 */
.L_x_262:
        /* <DEDUP_REMOVED lines=13> */
.L_x_265:
[----:B------:R-:W-:Y:S05]  /*b9b0*/  BSYNC B1 ;  /* 0x0000000000017941 */ /* 0x000fea0003800000 */
.L_x_264:
        /* <DEDUP_REMOVED lines=13> */
.L_x_267:
[----:B------:R-:W-:Y:S05]  /*ba90*/  BSYNC B1 ;  /* 0x0000000000017941 */ /* 0x000fea0003800000 */
.L_x_266:
        /* <DEDUP_REMOVED lines=13> */
.L_x_269:
[----:B------:R-:W-:Y:S05]  /*bb70*/  BSYNC B1 ;  /* 0x0000000000017941 */ /* 0x000fea0003800000 */
.L_x_268:
        /* <DEDUP_REMOVED lines=13> */
.L_x_271:
[----:B------:R-:W-:Y:S05]  /*bc50*/  BSYNC B1 ;  /* 0x0000000000017941 */ /* 0x000fea0003800000 */
.L_x_270:
        /* <DEDUP_REMOVED lines=13> */
.L_x_273:
[----:B------:R-:W-:Y:S05]  /*bd30*/  BSYNC B1 ;  /* 0x0000000000017941 */ /* 0x000fea0003800000 */
.L_x_272:
        /* <DEDUP_REMOVED lines=13> */
.L_x_275:
[----:B------:R-:W-:Y:S05]  /*be10*/  BSYNC B1 ;  /* 0x0000000000017941 */ /* 0x000fea0003800000 */
.L_x_274:
        /* <DEDUP_REMOVED lines=13> */
.L_x_277:
[----:B------:R-:W-:Y:S05]  /*bef0*/  BSYNC B1 ;  /* 0x0000000000017941 */ /* 0x000fea0003800000 */
.L_x_276:
        /* <DEDUP_REMOVED lines=13> */
.L_x_279:
[----:B------:R-:W-:Y:S05]  /*bfd0*/  BSYNC B1 ;  /* 0x0000000000017941 */ /* 0x000fea0003800000 */
.L_x_278:
        /* <DEDUP_REMOVED lines=13> */
.L_x_281:
[----:B------:R-:W-:Y:S05]  /*c0b0*/  BSYNC B1 ;  /* 0x0000000000017941 */ /* 0x000fea0003800000 */
.L_x_280:
        /* <DEDUP_REMOVED lines=13> */
.L_x_283:
[----:B------:R-:W-:Y:S05]  /*c190*/  BSYNC B1 ;  /* 0x0000000000017941 */ /* 0x000fea0003800000 */
.L_x_282:
        /* <DEDUP_REMOVED lines=13> */
.L_x_285:
[----:B------:R-:W-:Y:S05]  /*c270*/  BSYNC B1 ;  /* 0x0000000000017941 */ /* 0x000fea0003800000 */
.L_x_284:
        /* <DEDUP_REMOVED lines=13> */
.L_x_287:
[----:B------:R-:W-:Y:S05]  /*c350*/  BSYNC B1 ;  /* 0x0000000000017941 */ /* 0x000fea0003800000 */
.L_x_286:
        /* <DEDUP_REMOVED lines=13> */
.L_x_289:
[----:B------:R-:W-:Y:S05]  /*c430*/  BSYNC B1 ;  /* 0x0000000000017941 */ /* 0x000fea0003800000 */
.L_x_288:
        /* <DEDUP_REMOVED lines=13> */
.L_x_291:
[----:B------:R-:W-:Y:S05]  /*c510*/  BSYNC B1 ;  /* 0x0000000000017941 */ /* 0x000fea0003800000 */
.L_x_290:
        /* <DEDUP_REMOVED lines=13> */
.L_x_293:
[----:B------:R-:W-:Y:S05]  /*c5f0*/  BSYNC B1 ;  /* 0x0000000000017941 */ /* 0x000fea0003800000 */
.L_x_292:
        /* <DEDUP_REMOVED lines=13> */
.L_x_295:
[----:B------:R-:W-:Y:S05]  /*c6d0*/  BSYNC B1 ;  /* 0x0000000000017941 */ /* 0x000fea0003800000 */
.L_x_294:
        /* <DEDUP_REMOVED lines=13> */
.L_x_297:
[----:B------:R-:W-:Y:S05]  /*c7b0*/  BSYNC B1 ;  /* 0x0000000000017941 */ /* 0x000fea0003800000 */
.L_x_296:
[----:B------:R-:W-:Y:S05]  /*c7c0*/  @P2 BRA `(.L_x_298) ;  /* 0x0000002000a42947 */ /* 0x000fea0003800000 */
[----:B------:R-:W2:Y:S01]  /*c7d0*/  LDL.LU R2, [R1+0x74] ;  /* 0x0000740001027983 */ /* 0x000ea20000300800 */
[----:B-----5:R-:W-:-:S04]  /*c7e0*/  LOP3.LUT R0, R0, 0xff, RZ, 0xc0, !PT ;  /* 0x000000ff00007812 */ /* 0x020fc800078ec0ff */
[----:B------:R-:W-:-:S05]  /*c7f0*/  F2FP.F16.E4M3.UNPACK_B R0, R0 ;  /* 0x00000000ff00723e */ /* 0x000fca00020006ff */
[----:B------:R-:W-:-:S05]  /*c800*/  HADD2.F32 R0, -RZ, R0.H0_H0 ;  /* 0x20000000ff007230 */ /* 0x000fca0000004100 */
[----:B------:R-:W-:-:S04]  /*c810*/  FMUL R0, R0, UR26 ;  /* 0x0000001a00007c20 */ /* 0x000fc80008400000 */
[----:B--2---:R-:W-:-:S05]  /*c820*/  FFMA R0, R2, UR25, R0 ;  /* 0x0000001902007c23 */ /* 0x004fca0008000000 */
[----:B0-----:R-:W-:-:S05]  /*c830*/  F2FP.SATFINITE.E4M3.F32.PACK_AB_MERGE_C R3, RZ, R0, RZ ;  /* 0x00000000ff03723e */ /* 0x001fca00048070ff */
[----:B------:R0:W-:Y:S01]  /*c840*/  STG.E.U8 desc[UR22][R26.64+0xf9], R3 ;  /* 0x0000f9031a007986 */ /* 0x0001e2000c101116 */
[----:B------:R-:W-:Y:S05]  /*c850*/  BRA `(.L_x_298) ;  /* 0x0000002000807947 */ /* 0x000fea0003800000 */
.L_x_41:
[C---:B------:R-:W-:Y:S01]  /*c860*/  ISETP.GE.AND P2, PT, R39.reuse, 0x1, PT ;  /* 0x000000012700780c */ /* 0x040fe20003f46270 */
[----:B------:R-:W2:Y:S01]  /*c870*/  LDL.LU R227, [R1+0x14] ;  /* 0x0000140001e37983 */ /* 0x000ea20000300800 */
[----:B------:R-:W-:Y:S01]  /*c880*/  ISETP.GE.AND P1, PT, R39, 0x9, PT ;  /* 0x000000092700780c */ /* 0x000fe20003f26270 */
[----:B------:R-:W-:Y:S01]  /*c890*/  FMUL R226, R226, UR25 ;  /* 0x00000019e2e27c20 */ /* 0x000fe20008400000 */
[C---:B------:R-:W-:Y:S01]  /*c8a0*/  ISETP.LT.OR P4, PT, R34.reuse, 0x1, !P2 ;  /* 0x000000012200780c */ /* 0x040fe20005781670 */
[----:B------:R-:W-:Y:S01]  /*c8b0*/  FMUL R225, R225, UR25 ;  /* 0x00000019e1e17c20 */ /* 0x000fe20008400000 */
[----:B------:R-:W-:Y:S01]  /*c8c0*/  ISETP.LT.OR P5, PT, R34, 0x2, !P2 ;  /* 0x000000022200780c */ /* 0x000fe200057a1670 */
[----:B------:R-:W-:Y:S01]  /*c8d0*/  FMUL R224, R224, UR25 ;  /* 0x00000019e0e07c20 */ /* 0x000fe20008400000 */
[----:B------:R-:W-:Y:S02]  /*c8e0*/  ISETP.LT.OR P6, PT, R34, 0x1, !P1 ;  /* 0x000000012200780c */ /* 0x000fe40004fc1670 */
[----:B------:R-:W-:-:S02]  /*c8f0*/  F2FP.SATFINITE.E4M3.F32.PACK_AB_MERGE_C R29, RZ, R226, RZ ;  /* 0x000000e2ff1d723e */ /* 0x000fc400048070ff */
[----:B------:R-:W-:Y:S01]  /*c900*/  F2FP.SATFINITE.E4M3.F32.PACK_AB_MERGE_C R225, RZ, R225, RZ ;  /* 0x000000e1ffe1723e */ /* 0x000fe200048070ff */
[----:B------:R-:W-:Y:S01]  /*c910*/  FMUL R223, R223, UR25 ;  /* 0x00000019dfdf7c20 */ /* 0x000fe20008400000 */
[----:B------:R-:W-:Y:S01]  /*c920*/  F2FP.SATFINITE.E4M3.F32.PACK_AB_MERGE_C R31, RZ, R224, RZ ;  /* 0x000000e0ff1f723e */ /* 0x000fe200048070ff */
[----:B------:R-:W-:Y:S01]  /*c930*/  FMUL R222, R222, UR25 ;  /* 0x00000019dede7c20 */ /* 0x000fe20008400000 */
[----:B------:R-:W-:Y:S01]  /*c940*/  FMUL R221, R221, UR25 ;  /* 0x00000019dddd7c20 */ /* 0x000fe20008400000 */
[----:B------:R0:W-:Y:S01]  /*c950*/  @!P4 STG.E.U8 desc[UR22][R24.64], R29 ;  /* 0x0000001d1800c986 */ /* 0x0001e2000c101116 */
[----:B------:R-:W-:-:S03]  /*c960*/  ISETP.LT.OR P4, PT, R34, 0x2, !P1 ;  /* 0x000000022200780c */ /* 0x000fc60004f81670 */
[----:B------:R-:W-:Y:S01]  /*c970*/  @!P5 STG.E.U8 desc[UR22][R24.64+0x1], R225 ;  /* 0x000001e11800d986 */ /* 0x000fe2000c101116 */
[----:B------:R-:W-:-:S03]  /*c980*/  ISETP.LT.OR P5, PT, R34, 0x9, !P2 ;  /* 0x000000092200780c */ /* 0x000fc600057a1670 */
[----:B------:R3:W-:Y:S01]  /*c990*/  @!P6 STG.E.U8 desc[UR22][R26.64], R31 ;  /* 0x0000001f1a00e986 */ /* 0x0007e2000c101116 */
[----:B------:R-:W-:Y:S02]  /*c9a0*/  ISETP.LT.OR P6, PT, R34, 0xa, !P2 ;  /* 0x0000000a2200780c */ /* 0x000fe400057c1670 */
[----:B------:R-:W-:Y:S01]  /*c9b0*/  F2FP.SATFINITE.E4M3.F32.PACK_AB_MERGE_C R223, RZ, R223, RZ ;  /* 0x000000dfffdf723e */ /* 0x000fe200048070ff */
[----:B------:R-:W-:Y:S01]  /*c9c0*/  FMUL R219, R219, UR25 ;  /* 0x00000019dbdb7c20 */ /* 0x000fe20008400000 */
[----:B------:R-:W-:Y:S01]  /*c9d0*/  F2FP.SATFINITE.E4M3.F32.PACK_AB_MERGE_C R33, RZ, R222, RZ ;  /* 0x000000deff21723e */ /* 0x000fe200048070ff */
[----:B------:R-:W-:Y:S01]  /*c9e0*/  FMUL R220, R220, UR25 ;  /* 0x00000019dcdc7c20 */ /* 0x000fe20008400000 */
[----:B------:R-:W-:Y:S01]  /*c9f0*/  F2FP.SATFINITE.E4M3.F32.PACK_AB_MERGE_C R221, RZ, R221, RZ ;  /* 0x000000ddffdd723e */ /* 0x000fe200048070ff */
[----:B------:R-:W-:Y:S01]  /*ca00*/  @!P4 STG.E.U8 desc[UR22][R26.64+0x1], R223 ;  /* 0x000001df1a00c986 */ /* 0x000fe2000c101116 */
[----:B------:R-:W-:-:S03]  /*ca10*/  ISETP.LT.OR P4, PT, R34, 0x9, !P1 ;  /* 0x000000092200780c */ /* 0x000fc60004f81670 */
[----:B------:R4:W-:Y:S01]  /*ca20*/  @!P5 STG.E.U8 desc[UR22][R24.64+0x8], R33 ;  /* 0x000008211800d986 */ /* 0x0009e2000c101116 */
[----:B------:R-:W-:-:S03]  /*ca30*/  ISETP.LT.OR P5, PT, R34, 0xa, !P1 ;  /* 0x0000000a2200780c */ /* 0x000fc60004fa1670 */
[----:B------:R-:W-:Y:S01]  /*ca40*/  @!P6 STG.E.U8 desc[UR22][R24.64+0x9], R221 ;  /* 0x000009dd1800e986 */ /* 0x000fe2000c101116 */
[----:B------:R-:W-:Y:S01]  /*ca50*/  ISETP.LT.OR P6, PT, R34, 0x11, !P2 ;  /* 0x000000112200780c */ /* 0x000fe200057c1670 */
[----:B------:R-:W-:Y:S01]  /*ca60*/  FMUL R218, R218, UR25 ;  /* 0x00000019dada7c20 */ /* 0x000fe20008400000 */
[----:B------:R-:W-:Y:S01]  /*ca70*/  F2FP.SATFINITE.E4M3.F32.PACK_AB_MERGE_C R219, RZ, R219, RZ ;  /* 0x000000dbffdb723e */ /* 0x000fe200048070ff */
[----:B------:R-:W-:Y:S01]  /*ca80*/  FMUL R217, R217, UR25 ;  /* 0x00000019d9d97c20 */ /* 0x000fe20008400000 */
[----:B0-----:R-:W-:Y:S01]  /*ca90*/  F2FP.SATFINITE.E4M3.F32.PACK_AB_MERGE_C R29, RZ, R220, RZ ;  /* 0x000000dcff1d723e */ /* 0x001fe200048070ff */
[----:B------:R-:W-:Y:S01]  /*caa0*/  FMUL R216, R216, UR25 ;  /* 0x00000019d8d87c20 */ /* 0x000fe20008400000 */
[----:B---3--:R-:W-:Y:S01]  /*cab0*/  F2FP.SATFINITE.E4M3.F32.PACK_AB_MERGE_C R31, RZ, R218, RZ ;  /* 0x000000daff1f723e */ /* 0x008fe200048070ff */
[----:B------:R-:W-:Y:S01]  /*cac0*/  FMUL R215, R215, UR25 ;  /* 0x00000019d7d77c20 */ /* 0x000fe20008400000 */
[----:B------:R-:W-:Y:S01]  /*cad0*/  FMUL R213, R213, UR25 ;  /* 0x00000019d5d57c20 */ /* 0x000fe20008400000 */
[----:B------:R-:W-:Y:S01]  /*cae0*/  @!P5 STG.E.U8 desc[UR22][R26.64+0x9], R219 ;  /* 0x000009db1a00d986 */ /* 0x000fe2000c101116 */
[----:B------:R-:W-:-:S03]  /*caf0*/  ISETP.LT.OR P5, PT, R34, 0x12, !P2 ;  /* 0x000000122200780c */ /* 0x000fc600057a1670 */
[----:B------:R0:W-:Y:S01]  /*cb00*/  @!P4 STG.E.U8 desc[UR22][R26.64+0x8], R29 ;  /* 0x0000081d1a00c986 */ /* 0x0001e2000c101116 */
[----:B------:R-:W-:-:S03]  /*cb10*/  ISETP.LT.OR P4, PT, R34, 0x11, !P1 ;  /* 0x000000112200780c */ /* 0x000fc60004f81670 */
[----:B------:R3:W-:Y:S01]  /*cb20*/  @!P6 STG.E.U8 desc[UR22][R24.64+0x10], R31 ;  /* 0x0000101f1800e986 */ /* 0x0007e2000c101116 */
[----:B------:R-:W-:Y:S02]  /*cb30*/  ISETP.LT.OR P6, PT, R34, 0x12, !P1 ;  /* 0x000000122200780c */ /* 0x000fe40004fc1670 */
[----:B------:R-:W-:Y:S01]  /*cb40*/  F2FP.SATFINITE.E4M3.F32.PACK_AB_MERGE_C R217, RZ, R217, RZ ;  /* 0x000000d9ffd9723e */ /* 0x000fe200048070ff */
[----:B------:R-:W-:Y:S01]  /*cb50*/  FMUL R214, R214, UR25 ;  /* 0x00000019d6d67c20 */ /* 0x000fe20008400000 */
[----:B----4-:R-:W-:Y:S01]  /*cb60*/  F2FP.SATFINITE.E4M3.F32.PACK_AB_MERGE_C R33, RZ, R216, RZ ;  /* 0x000000d8ff21723e */ /* 0x010fe200048070ff */
[----:B------:R-:W-:Y:S01]  /*cb70*/  FMUL R212, R212, UR25 ;  /* 0x00000019d4d47c20 */ /* 0x000fe20008400000 */
[----:B------:R-:W-:Y:S01]  /*cb80*/  F2FP.SATFINITE.E4M3.F32.PACK_AB_MERGE_C R215, RZ, R215, RZ ;  /* 0x000000d7ffd7723e */ /* 0x000fe200048070ff */
[----:B------:R-:W-:Y:S01]  /*cb90*/  @!P5 STG.E.U8 desc[UR22][R24.64+0x11], R217 ;  /* 0x000011d91800d986 */ /* 0x000fe2000c101116 */
[----:B------:R-:W-:-:S03]  /*cba0*/  ISETP.LT.OR P5, PT, R34, 0x1a, !P2 ;  /* 0x0000001a2200780c */ /* 0x000fc600057a1670 */
[----:B------:R4:W-:Y:S01]  /*cbb0*/  @!P4 STG.E.U8 desc[UR22][R26.64+0x10], R33 ;  /* 0x000010211a00c986 */ /* 0x0009e2000c101116 */
[----:B------:R-:W-:-:S03]  /*cbc0*/  ISETP.LT.OR P4, PT, R34, 0x19, !P2 ;  /* 0x000000192200780c */ /* 0x000fc60005781670 */
[----:B------:R-:W-:Y:S01]  /*cbd0*/  @!P6 STG.E.U8 desc[UR22][R26.64+0x11], R215 ;  /* 0x000011d71a00e986 */ /* 0x000fe2000c101116 */
[----:B------:R-:W-:Y:S02]  /*cbe0*/  ISETP.LT.OR P6, PT, R34, 0x19, !P1 ;  /* 0x000000192200780c */ /* 0x000fe40004fc1670 */
[----:B------:R-:W-:Y:S01]  /*cbf0*/  F2FP.SATFINITE.E4M3.F32.PACK_AB_MERGE_C R213, RZ, R213, RZ ;  /* 0x000000d5ffd5723e */ /* 0x000fe200048070ff */
[----:B------:R-:W-:Y:S01]  /*cc00*/  FMUL R211, R211, UR25 ;  /* 0x00000019d3d37c20 */ /* 0x000fe20008400000 */
[----:B0-----:R-:W-:Y:S01]  /*cc10*/  F2FP.SATFINITE.E4M3.F32.PACK_AB_MERGE_C R29, RZ, R214, RZ ;  /* 0x000000d6ff1d723e */ /* 0x001fe200048070ff */
[----:B------:R-:W-:Y:S01]  /*cc20*/  FMUL R210, R210, UR25 ;  /* 0x00000019d2d27c20 */ /* 0x000fe20008400000 */
[----:B---3--:R-:W-:Y:S01]  /*cc30*/  F2FP.SATFINITE.E4M3.F32.PACK_AB_MERGE_C R31, RZ, R212, RZ ;  /* 0x000000d4ff1f723e */ /* 0x008fe200048070ff */
[----:B------:R-:W-:Y:S01]  /*cc40*/  @!P5 STG.E.U8 desc[UR22][R24.64+0x19], R213 ;  /* 0x000019d51800d986 */ /* 0x000fe2000c101116 */
[----:B------:R-:W-:-:S03]  /*cc50*/  ISETP.LT.OR P5, PT, R34, 0x1a, !P1 ;  /* 0x0000001a2200780c */ /* 0x000fc60004fa1670 */
[----:B------:R0:W-:Y:S01]  /*cc60*/  @!P4 STG.E.U8 desc[UR22][R24.64+0x18], R29 ;  /* 0x0000181d1800c986 */ /* 0x0001e2000c101116 */
[----:B------:R-:W-:-:S03]  /*cc70*/  ISETP.LT.OR P4, PT, R34, 0x21, !P2 ;  /* 0x000000212200780c */ /* 0x000fc60005781670 */
[----:B------:R3:W-:Y:S01]  /*cc80*/  @!P6 STG.E.U8 desc[UR22][R26.64+0x18], R31 ;  /* 0x0000181f1a00e986 */ /* 0x0007e2000c101116 */
[----:B------:R-:W-:Y:S01]  /*cc90*/  ISETP.LT.OR P6, PT, R34, 0x22, !P2 ;  /* 0x000000222200780c */ /* 0x000fe200057c1670 */
[----:B------:R-:W-:Y:S01]  /*cca0*/  FMUL R209, R209, UR25 ;  /* 0x00000019d1d17c20 */ /* 0x000fe20008400000 */
        /* <DEDUP_REMOVED lines=46> */
[C---:B------:R-:W-:Y:S01]  /*cf90*/  ISETP.LT.OR P6, PT, R34.reuse, 0x3a, !P2 ;  /* 0x0000003a2200780c */ /* 0x040fe200057c1670 */
[----:B------:R-:W-:Y:S01]  /*cfa0*/  FMUL R197, R197, UR25 ;  /* 0x00000019c5c57c20 */ /* 0x000fe20008400000 */
[----:B------:R-:W-:Y:S01]  /*cfb0*/  F2FP.SATFINITE.E4M3.F32.PACK_AB_MERGE_C R199, RZ, R199, RZ ;  /* 0x000000c7ffc7723e */ /* 0x000fe200048070ff */
[----:B------:R-:W2:Y:S01]  /*cfc0*/  LDL.LU R226, [R1+0x10] ;  /* 0x0000100001e27983 */ /* 0x000ea20000300800 */
[----:B----4-:R-:W-:Y:S02]  /*cfd0*/  F2FP.SATFINITE.E4M3.F32.PACK_AB_MERGE_C R33, RZ, R198, RZ ;  /* 0x000000c6ff21723e */ /* 0x010fe400048070ff */
[----:B------:R-:W-:Y:S01]  /*cfe0*/  F2FP.SATFINITE.E4M3.F32.PACK_AB_MERGE_C R197, RZ, R197, RZ ;  /* 0x000000c5ffc5723e */ /* 0x000fe200048070ff */
[----:B------:R-:W-:Y:S01]  /*cff0*/  @!P5 STG.E.U8 desc[UR22][R26.64+0x31], R199 ;  /* 0x000031c71a00d986 */ /* 0x000fe2000c101116 */
[----:B------:R-:W-:-:S03]  /*d000*/  ISETP.LT.OR P5, PT, R34, 0x3a, !P1 ;  /* 0x0000003a2200780c */ /* 0x000fc60004fa1670 */
[----:B------:R-:W4:Y:S01]  /*d010*/  LDL.LU R224, [R1+0xc] ;  /* 0x00000c0001e07983 */ /* 0x000f220000300800 */
[----:B------:R-:W-:-:S03]  /*d020*/  FMUL R195, R195, UR25 ;  /* 0x00000019c3c37c20 */ /* 0x000fc60008400000 */
[----:B------:R1:W-:Y:S01]  /*d030*/  @!P4 STG.E.U8 desc[UR22][R24.64+0x38], R33 ;  /* 0x000038211800c986 */ /* 0x0003e2000c101116 */
[----:B------:R-:W-:-:S03]  /*d040*/  ISETP.LT.OR P4, PT, R34, 0x39, !P1 ;  /* 0x000000392200780c */ /* 0x000fc60004f81670 */
[----:B------:R-:W2:Y:S01]  /*d050*/  LDL.LU R225, [R1+0x8] ;  /* 0x0000080001e17983 */ /* 0x000ea20000300800 */
[----:B------:R-:W-:-:S03]  /*d060*/  FMUL R196, R196, UR25 ;  /* 0x00000019c4c47c20 */ /* 0x000fc60008400000 */
[----:B------:R-:W-:Y:S01]  /*d070*/  @!P6 STG.E.U8 desc[UR22][R24.64+0x39], R197 ;  /* 0x000039c51800e986 */ /* 0x000fe2000c101116 */
[----:B------:R-:W-:-:S03]  /*d080*/  ISETP.LT.OR P6, PT, R34, 0x41, !P2 ;  /* 0x000000412200780c */ /* 0x000fc600057c1670 */
[----:B------:R-:W4:Y:S01]  /*d090*/  LDL.LU R222, [R1] ;  /* 0x0000000001de7983 */ /* 0x000f220000300800 */
[----:B------:R-:W-:-:S03]  /*d0a0*/  FMUL R194, R194, UR25 ;  /* 0x00000019c2c27c20 */ /* 0x000fc60008400000 */
[----:B------:R-:W4:Y:S04]  /*d0b0*/  LDL.LU R223, [R1+0x18] ;  /* 0x0000180001df7983 */ /* 0x000f280000300800 */
[----:B------:R-:W4:Y:S01]  /*d0c0*/  LDL.LU R221, [R1+0x4] ;  /* 0x0000040001dd7983 */ /* 0x000f220000300800 */
[----:B------:R-:W-:Y:S01]  /*d0d0*/  F2FP.SATFINITE.E4M3.F32.PACK_AB_MERGE_C R195, RZ, R195, RZ ;  /* 0x000000c3ffc3723e */ /* 0x000fe200048070ff */
[----:B------:R-:W-:Y:S01]  /*d0e0*/  FMUL R193, R193, UR25 ;  /* 0x00000019c1c17c20 */ /* 0x000fe20008400000 */
[----:B0-----:R-:W-:Y:S01]  /*d0f0*/  F2FP.SATFINITE.E4M3.F32.PACK_AB_MERGE_C R29, RZ, R196, RZ ;  /* 0x000000c4ff1d723e */ /* 0x001fe200048070ff */
[----:B------:R-:W-:Y:S01]  /*d100*/  FMUL R192, R192, UR25 ;  /* 0x00000019c0c07c20 */ /* 0x000fe20008400000 */
[----:B---3--:R-:W-:Y:S01]  /*d110*/  F2FP.SATFINITE.E4M3.F32.PACK_AB_MERGE_C R31, RZ, R194, RZ ;  /* 0x000000c2ff1f723e */ /* 0x008fe200048070ff */
[----:B------:R-:W-:Y:S01]  /*d120*/  @!P5 STG.E.U8 desc[UR22][R26.64+0x39], R195 ;  /* 0x000039c31a00d986 */ /* 0x000fe2000c101116 */
[C---:B------:R-:W-:Y:S01]  /*d130*/  ISETP.LT.OR P5, PT, R34.reuse, 0x42, !P2 ;  /* 0x000000422200780c */ /* 0x040fe200057a1670 */
[----:B------:R-:W-:Y:S01]  /*d140*/  FMUL R191, R191, UR25 ;  /* 0x00000019bfbf7c20 */ /* 0x000fe20008400000 */
[----:B------:R-:W-:Y:S01]  /*d150*/  F2FP.SATFINITE.E4M3.F32.PACK_AB_MERGE_C R193, RZ, R193, RZ ;  /* 0x000000c1ffc1723e */ /* 0x000fe200048070ff */
[----:B------:R0:W-:Y:S01]  /*d160*/  @!P4 STG.E.U8 desc[UR22][R26.64+0x38], R29 ;  /* 0x0000381d1a00c986 */ /* 0x0001e2000c101116 */
[C---:B------:R-:W-:Y:S01]  /*d170*/  ISETP.LT.OR P4, PT, R34.reuse, 0x41, !P1 ;  /* 0x000000412200780c */ /* 0x040fe20004f81670 */
[----:B------:R-:W-:Y:S01]  /*d180*/  FMUL R189, R189, UR25 ;  /* 0x00000019bdbd7c20 */ /* 0x000fe20008400000 */
[----:B-1----:R-:W-:Y:S01]  /*d190*/  F2FP.SATFINITE.E4M3.F32.PACK_AB_MERGE_C R33, RZ, R192, RZ ;  /* 0x000000c0ff21723e */ /* 0x002fe200048070ff */
[----:B------:R1:W-:Y:S01]  /*d1a0*/  @!P6 STG.E.U8 desc[UR22][R24.64+0x40], R31 ;  /* 0x0000401f1800e986 */ /* 0x0003e2000c101116 */
[----:B------:R-:W-:Y:S01]  /*d1b0*/  ISETP.LT.OR P6, PT, R34, 0x42, !P1 ;  /* 0x000000422200780c */ /* 0x000fe20004fc1670 */
[----:B------:R-:W-:Y:S01]  /*d1c0*/  FMUL R190, R190, UR25 ;  /* 0x00000019bebe7c20 */ /* 0x000fe20008400000 */
[----:B------:R-:W-:Y:S01]  /*d1d0*/  F2FP.SATFINITE.E4M3.F32.PACK_AB_MERGE_C R191, RZ, R191, RZ ;  /* 0x000000bfffbf723e */ /* 0x000fe200048070ff */
[----:B------:R-:W-:Y:S01]  /*d1e0*/  FMUL R188, R188, UR25 ;  /* 0x00000019bcbc7c20 */ /* 0x000fe20008400000 */
[----:B------:R-:W-:Y:S01]  /*d1f0*/  F2FP.SATFINITE.E4M3.F32.PACK_AB_MERGE_C R189, RZ, R189, RZ ;  /* 0x000000bdffbd723e */ /* 0x000fe200048070ff */
[----:B------:R-:W-:Y:S01]  /*d200*/  @!P5 STG.E.U8 desc[UR22][R24.64+0x41], R193 ;  /* 0x000041c11800d986 */ /* 0x000fe2000c101116 */
[C---:B------:R-:W-:Y:S01]  /*d210*/  ISETP.LT.OR P5, PT, R34.reuse, 0x4a, !P2 ;  /* 0x0000004a2200780c */ /* 0x040fe200057a1670 */
[----:B------:R-:W-:Y:S01]  /*d220*/  FMUL R187, R187, UR25 ;  /* 0x00000019bbbb7c20 */ /* 0x000fe20008400000 */
[----:B0-----:R-:W-:Y:S01]  /*d230*/  F2FP.SATFINITE.E4M3.F32.PACK_AB_MERGE_C R29, RZ, R190, RZ ;  /* 0x000000beff1d723e */ /* 0x001fe200048070ff */
[----:B------:R0:W-:Y:S01]  /*d240*/  @!P4 STG.E.U8 desc[UR22][R26.64+0x40], R33 ;  /* 0x000040211a00c986 */ /* 0x0001e2000c101116 */
[----:B------:R-:W-:Y:S01]  /*d250*/  ISETP.LT.OR P4, PT, R34, 0x49, !P2 ;  /* 0x000000492200780c */ /* 0x000fe20005781670 */
[----:B------:R-:W-:Y:S01]  /*d260*/  FMUL R186, R186, UR25 ;  /* 0x00000019baba7c20 */ /* 0x000fe20008400000 */
[----:B-1----:R-:W-:Y:S01]  /*d270*/  F2FP.SATFINITE.E4M3.F32.PACK_AB_MERGE_C R31, RZ, R188, RZ ;  /* 0x000000bcff1f723e */ /* 0x002fe200048070ff */
[----:B------:R-:W-:Y:S01]  /*d280*/  @!P6 STG.E.U8 desc[UR22][R26.64+0x41], R191 ;  /* 0x000041bf1a00e986 */ /* 0x000fe2000c101116 */
[----:B------:R-:W-:Y:S01]  /*d290*/  ISETP.LT.OR P6, PT, R34, 0x49, !P1 ;  /* 0x000000492200780c */ /* 0x000fe20004fc1670 */
[----:B------:R-:W-:Y:S01]  /*d2a0*/  FMUL R185, R185, UR25 ;  /* 0x00000019b9b97c20 */ /* 0x000fe20008400000 */
[----:B------:R-:W-:Y:S01]  /*d2b0*/  F2FP.SATFINITE.E4M3.F32.PACK_AB_MERGE_C R187, RZ, R187, RZ ;  /* 0x000000bbffbb723e */ /* 0x000fe200048070ff */
[----:B------:R-:W-:Y:S01]  /*d2c0*/  FMUL R183, R183, UR25 ;  /* 0x00000019b7b77c20 */ /* 0x000fe20008400000 */
[----:B------:R-:W-:Y:S01]  /*d2d0*/  FMUL R184, R184, UR25 ;  /* 0x00000019b8b87c20 */ /* 0x000fe20008400000 */
[----:B------:R-:W-:Y:S01]  /*d2e0*/  @!P5 STG.E.U8 desc[UR22][R24.64+0x49], R189 ;  /* 0x000049bd1800d986 */ /* 0x000fe2000c101116 */
[----:B------:R-:W-:Y:S01]  /*d2f0*/  ISETP.LT.OR P5, PT, R34, 0x4a, !P1 ;  /* 0x0000004a2200780c */ /* 0x000fe20004fa1670 */
[----:B------:R-:W-:Y:S01]  /*d300*/  FMUL R182, R182, UR25 ;  /* 0x00000019b6b67c20 */ /* 0x000fe20008400000 */
[----:B0-----:R-:W-:Y:S01]  /*d310*/  F2FP.SATFINITE.E4M3.F32.PACK_AB_MERGE_C R33, RZ, R186, RZ ;  /* 0x000000baff21723e */ /* 0x001fe200048070ff */
[----:B------:R0:W-:Y:S01]  /*d320*/  @!P4 STG.E.U8 desc[UR22][R24.64+0x48], R29 ;  /* 0x0000481d1800c986 */ /* 0x0001e2000c101116 */
[C---:B------:R-:W-:Y:S01]  /*d330*/  ISETP.LT.OR P4, PT, R34.reuse, 0x51, !P2 ;  /* 0x000000512200780c */ /* 0x040fe20005781670 */
[----:B------:R-:W-:Y:S01]  /*d340*/  FMUL R181, R181, UR25 ;  /* 0x00000019b5b57c20 */ /* 0x000fe20008400000 */
[----:B------:R-:W-:Y:S01]  /*d350*/  F2FP.SATFINITE.E4M3.F32.PACK_AB_MERGE_C R185, RZ, R185, RZ ;  /* 0x000000b9ffb9723e */ /* 0x000fe200048070ff */
        /* <DEDUP_REMOVED lines=19> */
[----:B------:R-:W-:Y:S01]  /*d490*/  F2FP.SATFINITE.E4M3.F32.PACK_AB_MERGE_C R177, RZ, R177, RZ ;  /* 0x000000b1ffb1723e */ /* 0x000fe200048070ff */
        /* <DEDUP_REMOVED lines=13> */
[----:B------:R-:W-:Y:S01]  /*d570*/  FMUL R170, R170, UR25 ;  /* 0x00000019aaaa7c20 */ /* 0x000fe20008400000 */
        /* <DEDUP_REMOVED lines=9> */
[C---:B------:R-:W-:Y:S01]  /*d610*/  ISETP.LT.OR P6, PT, R34.reuse, 0x61, !P1 ;  /* 0x000000612200780c */ /* 0x040fe20004fc1670 */
        /* <DEDUP_REMOVED lines=9> */
[----:B------:R-:W-:Y:S01]  /*d6b0*/  ISETP.LT.OR P4, PT, R34, 0x69, !P2 ;  /* 0x000000692200780c */ /* 0x000fe20005781670 */
        /* <DEDUP_REMOVED lines=98> */
[----:B-----5:R-:W-:Y:S01]  /*dce0*/  FMUL R5, R5, UR25 ;  /* 0x0000001905057c20 */ /* 0x020fe20008400000 */
        /* <DEDUP_REMOVED lines=15> */
[----:B------:R-:W-:Y:S01]  /*dde0*/  @!P6 STG.E.U8 desc[UR22][R26.64+0x90], R31 ;  /* 0x0000901f1a00e986 */ /* 0x000fe2000c101116 */
[----:B------:R-:W-:-:S05]  /*ddf0*/  ISETP.LT.OR P6, PT, R34, 0x9a, !P2 ;  /* 0x0000009a2200780c */ /* 0x000fca00057c1670 */
[----:B------:R1:W-:Y:S01]  /*de00*/  @!P5 STG.E.U8 desc[UR22][R26.64+0x91], R23 ;  /* 0x000091171a00d986 */ /* 0x0003e2000c101116 */
[C---:B------:R-:W-:Y:S02]  /*de10*/  ISETP.LT.OR P5, PT, R34.reuse, 0x9a, !P1 ;  /* 0x0000009a2200780c */ /* 0x040fe40004fa1670 */
[----:B0-----:R-:W-:Y:S01]  /*de20*/  F2FP.SATFINITE.E4M3.F32.PACK_AB_MERGE_C R29, RZ, R20, RZ ;  /* 0x00000014ff1d723e */ /* 0x001fe200048070ff */
[----:B------:R-:W-:Y:S01]  /*de30*/  @!P4 STG.E.U8 desc[UR22][R24.64+0x98], R33 ;  /* 0x000098211800c986 */ /* 0x000fe2000c101116 */
[----:B------:R-:W-:-:S03]  /*de40*/  ISETP.LT.OR P4, PT, R34, 0x99, !P1 ;  /* 0x000000992200780c */ /* 0x000fc60004f81670 */
[----:B------:R0:W-:Y:S01]  /*de50*/  @!P6 STG.E.U8 desc[UR22][R24.64+0x99], R21 ;  /* 0x000099151800e986 */ /* 0x0001e2000c101116 */
[----:B------:R-:W-:Y:S02]  /*de60*/  ISETP.LT.OR P6, PT, R34, 0xa1, !P2 ;  /* 0x000000a12200780c */ /* 0x000fe400057c1670 */
[----:B-1----:R-:W-:-:S03]  /*de70*/  F2FP.SATFINITE.E4M3.F32.PACK_AB_MERGE_C R23, RZ, R18, RZ ;  /* 0x00000012ff17723e */ /* 0x002fc600048070ff */
[----:B------:R1:W-:Y:S01]  /*de80*/  @!P5 STG.E.U8 desc[UR22][R26.64+0x99], R19 ;  /* 0x000099131a00d986 */ /* 0x0003e2000c101116 */
[----:B------:R-:W-:-:S03]  /*de90*/  ISETP.LT.OR P5, PT, R34, 0xa2, !P2 ;  /* 0x000000a22200780c */ /* 0x000fc600057a1670 */
[----:B------:R-:W-:Y:S01]  /*dea0*/  @!P4 STG.E.U8 desc[UR22][R26.64+0x98], R29 ;  /* 0x0000981d1a00c986 */ /* 0x000fe2000c101116 */
[C---:B------:R-:W-:Y:S02]  /*deb0*/  ISETP.LT.OR P4, PT, R34.reuse, 0xa1, !P1 ;  /* 0x000000a12200780c */ /* 0x040fe40004f81670 */
[----:B0-----:R-:W-:Y:S01]  /*dec0*/  F2FP.SATFINITE.E4M3.F32.PACK_AB_MERGE_C R21, RZ, R16, RZ ;  /* 0x00000010ff15723e */ /* 0x001fe200048070ff */
[----:B------:R-:W-:Y:S01]  /*ded0*/  @!P6 STG.E.U8 desc[UR22][R24.64+0xa0], R23 ;  /* 0x0000a0171800e986 */ /* 0x000fe2000c101116 */
[----:B------:R-:W-:Y:S02]  /*dee0*/  ISETP.LT.OR P6, PT, R34, 0xa2, !P1 ;  /* 0x000000a22200780c */ /* 0x000fe40004fc1670 */
[----:B-1----:R-:W-:-:S03]  /*def0*/  F2FP.SATFINITE.E4M3.F32.PACK_AB_MERGE_C R19, RZ, R14, RZ ;  /* 0x0000000eff13723e */ /* 0x002fc600048070ff */
[----:B------:R0:W-:Y:S01]  /*df00*/  @!P5 STG.E.U8 desc[UR22][R24.64+0xa1], R17 ;  /* 0x0000a1111800d986 */ /* 0x0001e2000c101116 */
[----:B------:R-:W-:-:S03]  /*df10*/  ISETP.LT.OR P5, PT, R34, 0xaa, !P2 ;  /* 0x000000aa2200780c */ /* 0x000fc600057a1670 */
[----:B------:R-:W-:Y:S01]  /*df20*/  @!P4 STG.E.U8 desc[UR22][R26.64+0xa0], R21 ;  /* 0x0000a0151a00c986 */ /* 0x000fe2000c101116 */
[----:B------:R-:W-:-:S03]  /*df30*/  ISETP.LT.OR P4, PT, R34, 0xa9, !P2 ;  /* 0x000000a92200780c */ /* 0x000fc60005781670 */
[----:B------:R1:W-:Y:S01]  /*df40*/  @!P6 STG.E.U8 desc[UR22][R26.64+0xa1], R15 ;  /* 0x0000a10f1a00e986 */ /* 0x0003e2000c101116 */
[----:B------:R-:W-:Y:S02]  /*df50*/  ISETP.LT.OR P6, PT, R34, 0xa9, !P1 ;  /* 0x000000a92200780c */ /* 0x000fe40004fc1670 */
[----:B0-----:R-:W-:-:S03]  /*df60*/  F2FP.SATFINITE.E4M3.F32.PACK_AB_MERGE_C R17, RZ, R12, RZ ;  /* 0x0000000cff11723e */ /* 0x001fc600048070ff */
[----:B------:R0:W-:Y:S01]  /*df70*/  @!P5 STG.E.U8 desc[UR22][R24.64+0xa9], R13 ;  /* 0x0000a90d1800d986 */ /* 0x0001e2000c101116 */
[----:B------:R-:W-:-:S03]  /*df80*/  ISETP.LT.OR P5, PT, R34, 0xaa, !P1 ;  /* 0x000000aa2200780c */ /* 0x000fc60004fa1670 */
[----:B------:R-:W-:Y:S01]  /*df90*/  @!P4 STG.E.U8 desc[UR22][R24.64+0xa8], R19 ;  /* 0x0000a8131800c986 */ /* 0x000fe2000c101116 */
[C---:B------:R-:W-:Y:S02]  /*dfa0*/  ISETP.LT.OR P4, PT, R34.reuse, 0xb1, !P2 ;  /* 0x000000b12200780c */ /* 0x040fe40005781670 */
[----:B-1----:R-:W-:Y:S01]  /*dfb0*/  F2FP.SATFINITE.E4M3.F32.PACK_AB_MERGE_C R15, RZ, R10, RZ ;  /* 0x0000000aff0f723e */ /* 0x002fe200048070ff */
[----:B------:R-:W-:Y:S01]  /*dfc0*/  @!P6 STG.E.U8 desc[UR22][R26.64+0xa8], R17 ;  /* 0x0000a8111a00e986 */ /* 0x000fe2000c101116 */
[----:B------:R-:W-:Y:S02]  /*dfd0*/  ISETP.LT.OR P6, PT, R34, 0xb2, !P2 ;  /* 0x000000b22200780c */ /* 0x000fe400057c1670 */
[----:B0-----:R-:W-:-:S03]  /*dfe0*/  F2FP.SATFINITE.E4M3.F32.PACK_AB_MERGE_C R13, RZ, R8, RZ ;  /* 0x00000008ff0d723e */ /* 0x001fc600048070ff */
        /* <DEDUP_REMOVED lines=9> */
[----:B------:R3:W-:Y:S01]  /*e080*/  @!P4 STG.E.U8 desc[UR22][R26.64+0xb0], R13 ;  /* 0x0000b00d1a00c986 */ /* 0x0007e2000c101116 */
[C---:B------:R-:W-:Y:S02]  /*e090*/  ISETP.LT.OR P4, PT, R34.reuse, 0xb9, !P1 ;  /* 0x000000b92200780c */ /* 0x040fe40004f81670 */
[----:B-1----:R-:W-:Y:S01]  /*e0a0*/  F2FP.SATFINITE.E4M3.F32.PACK_AB_MERGE_C R9, RZ, R4, RZ ;  /* 0x00000004ff09723e */ /* 0x002fe200048070ff */
[----:B------:R1:W-:Y:S01]  /*e0b0*/  @!P6 STG.E.U8 desc[UR22][R24.64+0xb8], R11 ;  /* 0x0000b80b1800e986 */ /* 0x0003e2000c101116 */
[C---:B------:R-:W-:Y:S02]  /*e0c0*/  ISETP.LT.OR P6, PT, R34.reuse, 0xba, !P1 ;  /* 0x000000ba2200780c */ /* 0x040fe40004fc1670 */
[----:B0-----:R-:W-:Y:S01]  /*e0d0*/  F2FP.SATFINITE.E4M3.F32.PACK_AB_MERGE_C R7, RZ, R2, RZ ;  /* 0x00000002ff07723e */ /* 0x001fe200048070ff */
[----:B--2---:R-:W-:Y:S02]  /*e0e0*/  FMUL R2, R225, UR25 ;  /* 0x00000019e1027c20 */ /* 0x004fe40008400000 */
[----:B------:R0:W-:Y:S01]  /*e0f0*/  @!P5 STG.E.U8 desc[UR22][R24.64+0xb9], R5 ;  /* 0x0000b9051800d986 */ /* 0x0001e2000c101116 */
[----:B------:R-:W-:-:S02]  /*e100*/  ISETP.LT.OR P5, PT, R34, 0xc2, !P2 ;  /* 0x000000c22200780c */ /* 0x000fc400057a1670 */
[----:B---3--:R-:W-:Y:S01]  /*e110*/  F2FP.SATFINITE.E4M3.F32.PACK_AB_MERGE_C R13, RZ, R3, RZ ;  /* 0x00000003ff0d723e */ /* 0x008fe200048070ff */
[----:B----4-:R-:W-:Y:S01]  /*e120*/  FMUL R3, R222, UR25 ;  /* 0x00000019de037c20 */ /* 0x010fe20008400000 */
[----:B------:R2:W-:Y:S01]  /*e130*/  @!P4 STG.E.U8 desc[UR22][R26.64+0xb8], R9 ;  /* 0x0000b8091a00c986 */ /* 0x0005e2000c101116 */
[----:B-1----:R-:W-:Y:S01]  /*e140*/  F2FP.SATFINITE.E4M3.F32.PACK_AB_MERGE_C R11, RZ, R0, RZ ;  /* 0x00000000ff0b723e */ /* 0x002fe200048070ff */
[----:B------:R-:W-:Y:S01]  /*e150*/  FMUL R0, R221, UR25 ;  /* 0x00000019dd007c20 */ /* 0x000fe20008400000 */
[----:B------:R-:W-:Y:S01]  /*e160*/  ISETP.LT.OR P4, PT, R34, 0xc1, !P2 ;  /* 0x000000c12200780c */ /* 0x000fe20005781670 */
[----:B------:R-:W3:Y:S04]  /*e170*/  LDL.LU R222, [R1+0x1c] ;  /* 0x00001c0001de7983 */ /* 0x000ee80000300800 */
[----:B------:R-:W4:Y:S01]  /*e180*/  LDL.LU R220, [R1+0x20] ;  /* 0x0000200001dc7983 */ /* 0x000f220000300800 */
[----:B0-----:R-:W-:-:S03]  /*e190*/  F2FP.SATFINITE.E4M3.F32.PACK_AB_MERGE_C R5, RZ, R3, RZ ;  /* 0x00000003ff05723e */ /* 0x001fc600048070ff */
[----:B------:R-:W4:Y:S01]  /*e1a0*/  LDL.LU R225, [R1+0x24] ;  /* 0x0000240001e17983 */ /* 0x000f220000300800 */
[----:B------:R-:W-:Y:S01]  /*e1b0*/  FMUL R3, R224, UR25 ;  /* 0x00000019e0037c20 */ /* 0x000fe20008400000 */
[----:B--2---:R-:W-:Y:S01]  /*e1c0*/  F2FP.SATFINITE.E4M3.F32.PACK_AB_MERGE_C R9, RZ, R0, RZ ;  /* 0x00000000ff09723e */ /* 0x004fe200048070ff */
[----:B------:R-:W-:Y:S01]  /*e1d0*/  FMUL R0, R226, UR25 ;  /* 0x00000019e2007c20 */ /* 0x000fe20008400000 */
[----:B------:R0:W-:Y:S01]  /*e1e0*/  @!P6 STG.E.U8 desc[UR22][R26.64+0xb9], R13 ;  /* 0x0000b90d1a00e986 */ /* 0x0001e2000c101116 */
[----:B------:R-:W-:-:S03]  /*e1f0*/  ISETP.LT.OR P6, PT, R34, 0xc1, !P1 ;  /* 0x000000c12200780c */ /* 0x000fc60004fc1670 */
[----:B------:R-:W2:Y:S04]  /*e200*/  LDL.LU R224, [R1+0x28] ;  /* 0x0000280001e07983 */ /* 0x000ea80000300800 */
[----:B------:R-:W2:Y:S01]  /*e210*/  LDL.LU R226, [R1+0x2c] ;  /* 0x00002c0001e27983 */ /* 0x000ea20000300800 */
[----:B0-----:R-:W-:Y:S01]  /*e220*/  F2FP.SATFINITE.E4M3.F32.PACK_AB_MERGE_C R13, RZ, R2, RZ ;  /* 0x00000002ff0d723e */ /* 0x001fe200048070ff */
[----:B------:R-:W-:Y:S02]  /*e230*/  FMUL R2, R227, UR25 ;  /* 0x00000019e3027c20 */ /* 0x000fe40008400000 */
[----:B------:R-:W2:Y:S04]  /*e240*/  LDL.LU R227, [R1+0x30] ;  /* 0x0000300001e37983 */ /* 0x000ea80000300800 */
[----:B------:R-:W-:Y:S01]  /*e250*/  @!P5 STG.E.U8 desc[UR22][R24.64+0xc1], R11 ;  /* 0x0000c10b1800d986 */ /* 0x000fe2000c101116 */
[----:B------:R-:W-:-:S03]  /*e260*/  ISETP.LT.OR P5, PT, R34, 0xc2, !P1 ;  /* 0x000000c22200780c */ /* 0x000fc60004fa1670 */
[----:B------:R0:W-:Y:S01]  /*e270*/  @!P4 STG.E.U8 desc[UR22][R24.64+0xc0], R7 ;  /* 0x0000c0071800c986 */ /* 0x0001e2000c101116 */
[----:B------:R-:W-:-:S03]  /*e280*/  ISETP.LT.OR P4, PT, R34, 0xc9, !P2 ;  /* 0x000000c92200780c */ /* 0x000fc60005781670 */
[----:B------:R1:W-:Y:S01]  /*e290*/  @!P6 STG.E.U8 desc[UR22][R26.64+0xc0], R5 ;  /* 0x0000c0051a00e986 */ /* 0x0003e2000c101116 */
[----:B------:R-:W-:-:S03]  /*e2a0*/  ISETP.LT.OR P6, PT, R34, 0xca, !P2 ;  /* 0x000000ca2200780c */ /* 0x000fc600057c1670 */
[----:B------:R-:W2:Y:S04]  /*e2b0*/  LDL.LU R221, [R1+0x34] ;  /* 0x0000340001dd7983 */ /* 0x000ea80000300800 */
[----:B------:R1:W-:Y:S01]  /*e2c0*/  @!P5 STG.E.U8 desc[UR22][R26.64+0xc1], R9 ;  /* 0x0000c1091a00d986 */ /* 0x0003e2000c101116 */
[----:B0-----:R-:W-:Y:S01]  /*e2d0*/  F2FP.SATFINITE.E4M3.F32.PACK_AB_MERGE_C R7, RZ, R3, RZ ;  /* 0x00000003ff07723e */ /* 0x001fe200048070ff */
[----:B------:R-:W-:Y:S02]  /*e2e0*/  FMUL R3, R223, UR25 ;  /* 0x00000019df037c20 */ /* 0x000fe40008400000 */
[----:B------:R-:W-:Y:S01]  /*e2f0*/  @!P4 STG.E.U8 desc[UR22][R24.64+0xc8], R13 ;  /* 0x0000c80d1800c986 */ /* 0x000fe2000c101116 */
[----:B------:R-:W-:-:S03]  /*e300*/  ISETP.LT.OR P4, PT, R34, 0xc9, !P1 ;  /* 0x000000c92200780c */ /* 0x000fc60004f81670 */
[----:B------:R-:W2:Y:S01]  /*e310*/  LDL.LU R223, [R1+0x38] ;  /* 0x0000380001df7983 */ /* 0x000ea20000300800 */
[----:B-1----:R-:W-:Y:S02]  /*e320*/  F2FP.SATFINITE.E4M3.F32.PACK_AB_MERGE_C R5, RZ, R0, RZ ;  /* 0x00000000ff05723e */ /* 0x002fe400048070ff */
[----:B------:R-:W-:Y:S02]  /*e330*/  F2FP.SATFINITE.E4M3.F32.PACK_AB_MERGE_C R11, RZ, R2, RZ ;  /* 0x00000002ff0b723e */ /* 0x000fe400048070ff */
[----:B------:R-:W-:Y:S01]  /*e340*/  F2FP.SATFINITE.E4M3.F32.PACK_AB_MERGE_C R9, RZ, R3, RZ ;  /* 0x00000003ff09723e */ /* 0x000fe200048070ff */
[----:B------:R0:W-:Y:S04]  /*e350*/  @!P6 STG.E.U8 desc[UR22][R24.64+0xc9], R7 ;  /* 0x0000c9071800e986 */ /* 0x0001e8000c101116 */
[----:B------:R1:W-:Y:S01]  /*e360*/  @!P4 STG.E.U8 desc[UR22][R26.64+0xc8], R5 ;  /* 0x0000c8051a00c986 */ /* 0x0003e2000c101116 */
[----:B---3--:R-:W-:-:S03]  /*e370*/  FMUL R0, R222, UR25 ;  /* 0x00000019de007c20 */ /* 0x008fc60008400000 */
[----:B------:R-:W3:Y:S01]  /*e380*/  LDL.LU R222, [R1+0x3c] ;  /* 0x00003c0001de7983 */ /* 0x000ee20000300800 */
[----:B----4-:R-:W-:Y:S01]  /*e390*/  FMUL R2, R220, UR25 ;  /* 0x00000019dc027c20 */ /* 0x010fe20008400000 */
[----:B0-----:R-:W-:Y:S01]  /*e3a0*/  F2FP.SATFINITE.E4M3.F32.PACK_AB_MERGE_C R7, RZ, R0, RZ ;  /* 0x00000000ff07723e */ /* 0x001fe200048070ff */
[----:B------:R-:W-:Y:S02]  /*e3b0*/  FMUL R3, R225, UR25 ;  /* 0x00000019e1037c20 */ /* 0x000fe40008400000 */
[----:B------:R-:W4:Y:S01]  /*e3c0*/  LDL.LU R225, [R1+0x40] ;  /* 0x0000400001e17983 */ /* 0x000f220000300800 */
[----:B------:R-:W-:Y:S02]  /*e3d0*/  F2FP.SATFINITE.E4M3.F32.PACK_AB_MERGE_C R13, RZ, R2, RZ ;  /* 0x00000002ff0d723e */ /* 0x000fe400048070ff */
[----:B-1----:R-:W-:Y:S01]  /*e3e0*/  F2FP.SATFINITE.E4M3.F32.PACK_AB_MERGE_C R5, RZ, R3, RZ ;  /* 0x00000003ff05723e */ /* 0x002fe200048070ff */
[----:B--2---:R-:W-:Y:S02]  /*e3f0*/  FMUL R0, R224, UR25 ;  /* 0x00000019e0007c20 */ /* 0x004fe40008400000 */
[----:B------:R-:W2:Y:S01]  /*e400*/  LDL.LU R224, [R1+0x44] ;  /* 0x0000440001e07983 */ /* 0x000ea20000300800 */
[----:B------:R-:W-:-:S03]  /*e410*/  FMUL R2, R226, UR25 ;  /* 0x00000019e2027c20 */ /* 0x000fc60008400000 */
[----:B------:R-:W2:Y:S01]  /*e420*/  LDL.LU R226, [R1+0x48] ;  /* 0x0000480001e27983 */ /* 0x000ea20000300800 */
[----:B------:R-:W-:-:S03]  /*e430*/  FMUL R3, R227, UR25 ;  /* 0x00000019e3037c20 */ /* 0x000fc60008400000 */
[----:B------:R-:W2:Y:S01]  /*e440*/  LDL.LU R227, [R1+0x4c] ;  /* 0x00004c0001e37983 */ /* 0x000ea20000300800 */
[C---:B------:R-:W-:Y:S02]  /*e450*/  ISETP.LT.OR P5, PT, R34.reuse, 0xca, !P1 ;  /* 0x000000ca2200780c */ /* 0x040fe40004fa1670 */
[C---:B------:R-:W-:Y:S01]  /*e460*/  ISETP.LT.OR P6, PT, R34.reuse, 0xd1, !P2 ;  /* 0x000000d12200780c */ /* 0x040fe200057c1670 */
[----:B------:R-:W2:Y:S01]  /*e470*/  LDL.LU R219, [R1+0x50] ;  /* 0x0000500001db7983 */ /* 0x000ea20000300800 */
[----:B------:R-:W-:-:S03]  /*e480*/  ISETP.LT.OR P4, PT, R34, 0xd1, !P1 ;  /* 0x000000d12200780c */ /* 0x000fc60004f81670 */
[----:B------:R-:W2:Y:S04]  /*e490*/  LDL.LU R218, [R1+0x54] ;  /* 0x0000540001da7983 */ /* 0x000ea80000300800 */
[----:B------:R-:W2:Y:S04]  /*e4a0*/  LDL.LU R220, [R1+0x58] ;  /* 0x0000580001dc7983 */ /* 0x000ea80000300800 */
[----:B------:R0:W-:Y:S01]  /*e4b0*/  @!P5 STG.E.U8 desc[UR22][R26.64+0xc9], R11 ;  /* 0x0000c90b1a00d986 */ /* 0x0001e2000c101116 */
[----:B------:R-:W-:-:S03]  /*e4c0*/  ISETP.LT.OR P5, PT, R34, 0xd2, !P2 ;  /* 0x000000d22200780c */ /* 0x000fc600057a1670 */
[----:B------:R1:W-:Y:S01]  /*e4d0*/  @!P6 STG.E.U8 desc[UR22][R24.64+0xd0], R9 ;  /* 0x0000d0091800e986 */ /* 0x0003e2000c101116 */
[----:B------:R-:W-:Y:S02]  /*e4e0*/  ISETP.LT.OR P6, PT, R34, 0xd2, !P1 ;  /* 0x000000d22200780c */ /* 0x000fe40004fc1670 */
[----:B0-----:R-:W-:-:S07]  /*e4f0*/  F2FP.SATFINITE.E4M3.F32.PACK_AB_MERGE_C R11, RZ, R2, RZ ;  /* 0x00000002ff0b723e */ /* 0x001fce00048070ff */
[----:B------:R0:W-:Y:S01]  /*e500*/  @!P5 STG.E.U8 desc[UR22][R24.64+0xd1], R7 ;  /* 0x0000d1071800d986 */ /* 0x0001e2000c101116 */
[C---:B------:R-:W-:Y:S02]  /*e510*/  ISETP.LT.OR P5, PT, R34.reuse, 0xda, !P2 ;  /* 0x000000da2200780c */ /* 0x040fe400057a1670 */
[----:B-1----:R-:W-:Y:S01]  /*e520*/  F2FP.SATFINITE.E4M3.F32.PACK_AB_MERGE_C R9, RZ, R0, RZ ;  /* 0x00000000ff09723e */ /* 0x002fe200048070ff */
[----:B------:R-:W-:Y:S01]  /*e530*/  @!P4 STG.E.U8 desc[UR22][R26.64+0xd0], R13 ;  /* 0x0000d00d1a00c986 */ /* 0x000fe2000c101116 */
[C---:B------:R-:W-:Y:S01]  /*e540*/  ISETP.LT.OR P4, PT, R34.reuse, 0xd9, !P2 ;  /* 0x000000d92200780c */ /* 0x040fe20005781670 */
[----:B------:R-:W-:Y:S01]  /*e550*/  FMUL R0, R221, UR25 ;  /* 0x00000019dd007c20 */ /* 0x000fe20008400000 */
[----:B------:R-:W-:Y:S01]  /*e560*/  FMUL R2, R223, UR25 ;  /* 0x00000019df027c20 */ /* 0x000fe20008400000 */
[----:B------:R1:W-:Y:S01]  /*e570*/  @!P6 STG.E.U8 desc[UR22][R26.64+0xd1], R5 ;  /* 0x0000d1051a00e986 */ /* 0x0003e2000c101116 */
[----:B------:R-:W-:-:S03]  /*e580*/  ISETP.LT.OR P6, PT, R34, 0xd9, !P1 ;  /* 0x000000d92200780c */ /* 0x000fc60004fc1670 */
[----:B------:R-:W2:Y:S04]  /*e590*/  LDL.LU R221, [R1+0x5c] ;  /* 0x00005c0001dd7983 */ /* 0x000ea80000300800 */
[----:B------:R-:W2:Y:S01]  /*e5a0*/  LDL.LU R223, [R1+0x60] ;  /* 0x0000600001df7983 */ /* 0x000ea20000300800 */
[----:B0-----:R-:W-:Y:S02]  /*e5b0*/  F2FP.SATFINITE.E4M3.F32.PACK_AB_MERGE_C R7, RZ, R3, RZ ;  /* 0x00000003ff07723e */ /* 0x001fe400048070ff */
[----:B-1----:R-:W-:Y:S01]  /*e5c0*/  F2FP.SATFINITE.E4M3.F32.PACK_AB_MERGE_C R5, RZ, R0, RZ ;  /* 0x00000000ff05723e */ /* 0x002fe200048070ff */
[----:B------:R0:W-:Y:S01]  /*e5d0*/  @!P4 STG.E.U8 desc[UR22][R24.64+0xd8], R9 ;  /* 0x0000d8091800c986 */ /* 0x0001e2000c101116 */
[----:B------:R-:W-:-:S03]  /*e5e0*/  F2FP.SATFINITE.E4M3.F32.PACK_AB_MERGE_C R13, RZ, R2, RZ ;  /* 0x00000002ff0d723e */ /* 0x000fc600048070ff */
[----:B------:R-:W-:Y:S04]  /*e5f0*/  @!P5 STG.E.U8 desc[UR22][R24.64+0xd9], R11 ;  /* 0x0000d90b1800d986 */ /* 0x000fe8000c101116 */
[----:B------:R1:W-:Y:S01]  /*e600*/  @!P6 STG.E.U8 desc[UR22][R26.64+0xd8], R7 ;  /* 0x0000d8071a00e986 */ /* 0x0003e2000c101116 */
[----:B---3--:R-:W-:-:S03]  /*e610*/  FMUL R3, R222, UR25 ;  /* 0x00000019de037c20 */ /* 0x008fc60008400000 */
[----:B------:R-:W3:Y:S01]  /*e620*/  LDL.LU R222, [R1+0x64] ;  /* 0x0000640001de7983 */ /* 0x000ee20000300800 */
[----:B----4-:R-:W-:Y:S01]  /*e630*/  FMUL R0, R225, UR25 ;  /* 0x00000019e1007c20 */ /* 0x010fe20008400000 */
[----:B0-----:R-:W-:Y:S02]  /*e640*/  F2FP.SATFINITE.E4M3.F32.PACK_AB_MERGE_C R9, RZ, R3, RZ ;  /* 0x00000003ff09723e */ /* 0x001fe400048070ff */
[----:B------:R-:W4:Y:S02]  /*e650*/  LDL.LU R225, [R1+0x68] ;  /* 0x0000680001e17983 */ /* 0x000f240000300800 */
        /* <DEDUP_REMOVED lines=8> */
[C---:B------:R-:W-:Y:S02]  /*e6e0*/  ISETP.LT.OR P4, PT, R34.reuse, 0xe1, !P2 ;  /* 0x000000e12200780c */ /* 0x040fe40005781670 */
[----:B------:R-:W-:-:S09]  /*e6f0*/  ISETP.LT.OR P6, PT, R34, 0xe2, !P2 ;  /* 0x000000e22200780c */ /* 0x000fd200057c1670 */
[----:B------:R0:W-:Y:S01]  /*e700*/  @!P5 STG.E.U8 desc[UR22][R26.64+0xd9], R5 ;  /* 0x0000d9051a00d986 */ /* 0x0001e2000c101116 */
[----:B------:R-:W-:-:S03]  /*e710*/  ISETP.LT.OR P5, PT, R34, 0xe2, !P1 ;  /* 0x000000e22200780c */ /* 0x000fc60004fa1670 */
[----:B------:R-:W-:Y:S01]  /*e720*/  @!P4 STG.E.U8 desc[UR22][R24.64+0xe0], R13 ;  /* 0x0000e00d1800c986 */ /* 0x000fe2000c101116 */
[----:B------:R-:W-:-:S03]  /*e730*/  ISETP.LT.OR P4, PT, R34, 0xe1, !P1 ;  /* 0x000000e12200780c */ /* 0x000fc60004f81670 */
[----:B------:R1:W-:Y:S01]  /*e740*/  @!P6 STG.E.U8 desc[UR22][R24.64+0xe1], R9 ;  /* 0x0000e1091800e986 */ /* 0x0003e2000c101116 */
[----:B------:R-:W-:Y:S02]  /*e750*/  ISETP.LT.OR P6, PT, R34, 0xe9, !P2 ;  /* 0x000000e92200780c */ /* 0x000fe400057c1670 */
[----:B------:R-:W-:Y:S02]  /*e760*/  F2FP.SATFINITE.E4M3.F32.PACK_AB_MERGE_C R11, RZ, R2, RZ ;  /* 0x00000002ff0b723e */ /* 0x000fe400048070ff */
[----:B0-----:R-:W-:-:S03]  /*e770*/  F2FP.SATFINITE.E4M3.F32.PACK_AB_MERGE_C R5, RZ, R3, RZ ;  /* 0x00000003ff05723e */ /* 0x001fc600048070ff */
[----:B------:R-:W-:Y:S01]  /*e780*/  @!P5 STG.E.U8 desc[UR22][R26.64+0xe1], R11 ;  /* 0x0000e10b1a00d986 */ /* 0x000fe2000c101116 */
[----:B------:R-:W-:-:S03]  /*e790*/  ISETP.LT.OR P5, PT, R34, 0xea, !P2 ;  /* 0x000000ea2200780c */ /* 0x000fc600057a1670 */
[----:B------:R0:W-:Y:S01]  /*e7a0*/  @!P4 STG.E.U8 desc[UR22][R26.64+0xe0], R7 ;  /* 0x0000e0071a00c986 */ /* 0x0001e2000c101116 */
[----:B------:R-:W-:-:S03]  /*e7b0*/  ISETP.LT.OR P4, PT, R34, 0xe9, !P1 ;  /* 0x000000e92200780c */ /* 0x000fc60004f81670 */
[----:B------:R0:W-:Y:S01]  /*e7c0*/  @!P6 STG.E.U8 desc[UR22][R24.64+0xe8], R5 ;  /* 0x0000e8051800e986 */ /* 0x0001e2000c101116 */
[----:B------:R-:W-:Y:S01]  /*e7d0*/  ISETP.LT.OR P6, PT, R34, 0xea, !P1 ;  /* 0x000000ea2200780c */ /* 0x000fe20004fc1670 */
[----:B------:R-:W-:Y:S01]  /*e7e0*/  FMUL R2, R219, UR25 ;  /* 0x00000019db027c20 */ /* 0x000fe20008400000 */
[----:B------:R-:W-:Y:S01]  /*e7f0*/  FMUL R3, R218, UR25 ;  /* 0x00000019da037c20 */ /* 0x000fe20008400000 */
[----:B-1----:R-:W-:-:S03]  /*e800*/  F2FP.SATFINITE.E4M3.F32.PACK_AB_MERGE_C R9, RZ, R0, RZ ;  /* 0x00000000ff09723e */ /* 0x002fc600048070ff */
[----:B------:R-:W-:Y:S02]  /*e810*/  F2FP.SATFINITE.E4M3.F32.PACK_AB_MERGE_C R13, RZ, R2, RZ ;  /* 0x00000002ff0d723e */ /* 0x000fe400048070ff */
[----:B0-----:R-:W-:Y:S01]  /*e820*/  F2FP.SATFINITE.E4M3.F32.PACK_AB_MERGE_C R7, RZ, R3, RZ ;  /* 0x00000003ff07723e */ /* 0x001fe200048070ff */
[----:B------:R0:W-:Y:S01]  /*e830*/  @!P5 STG.E.U8 desc[UR22][R24.64+0xe9], R9 ;  /* 0x0000e9091800d986 */ /* 0x0001e2000c101116 */
[----:B------:R-:W-:-:S03]  /*e840*/  ISETP.LT.OR P5, PT, R34, 0xf2, !P2 ;  /* 0x000000f22200780c */ /* 0x000fc600057a1670 */
[----:B------:R-:W-:Y:S01]  /*e850*/  @!P4 STG.E.U8 desc[UR22][R26.64+0xe8], R13 ;  /* 0x0000e80d1a00c986 */ /* 0x000fe2000c101116 */
[----:B------:R-:W-:-:S03]  /*e860*/  ISETP.LT.OR P4, PT, R34, 0xf1, !P2 ;  /* 0x000000f12200780c */ /* 0x000fc60005781670 */
[----:B------:R1:W-:Y:S01]  /*e870*/  @!P6 STG.E.U8 desc[UR22][R26.64+0xe9], R7 ;  /* 0x0000e9071a00e986 */ /* 0x0003e2000c101116 */
[----:B------:R-:W-:Y:S01]  /*e880*/  ISETP.LT.OR P6, PT, R34, 0xf1, !P1 ;  /* 0x000000f12200780c */ /* 0x000fe20004fc1670 */
[----:B------:R-:W-:Y:S01]  /*e890*/  FMUL R0, R220, UR25 ;  /* 0x00000019dc007c20 */ /* 0x000fe20008400000 */
[----:B------:R-:W-:Y:S01]  /*e8a0*/  FMUL R2, R221, UR25 ;  /* 0x00000019dd027c20 */ /* 0x000fe20008400000 */
[----:B------:R-:W-:-:S03]  /*e8b0*/  FMUL R3, R223, UR25 ;  /* 0x00000019df037c20 */ /* 0x000fc60008400000 */
[----:B------:R-:W-:Y:S02]  /*e8c0*/  F2FP.SATFINITE.E4M3.F32.PACK_AB_MERGE_C R5, RZ, R0, RZ ;  /* 0x00000000ff05723e */ /* 0x000fe400048070ff */
[----:B------:R-:W-:Y:S02]  /*e8d0*/  F2FP.SATFINITE.E4M3.F32.PACK_AB_MERGE_C R11, RZ, R2, RZ ;  /* 0x00000002ff0b723e */ /* 0x000fe400048070ff */
[----:B0-----:R-:W-:Y:S01]  /*e8e0*/  F2FP.SATFINITE.E4M3.F32.PACK_AB_MERGE_C R9, RZ, R3, RZ ;  /* 0x00000003ff09723e */ /* 0x001fe200048070ff */
[----:B------:R-:W-:Y:S01]  /*e8f0*/  @!P4 STG.E.U8 desc[UR22][R24.64+0xf0], R5 ;  /* 0x0000f0051800c986 */ /* 0x000fe2000c101116 */
[----:B------:R-:W-:-:S03]  /*e900*/  ISETP.LT.OR P4, PT, R34, 0xf2, !P1 ;  /* 0x000000f22200780c */ /* 0x000fc60004f81670 */
[----:B------:R0:W-:Y:S01]  /*e910*/  @!P5 STG.E.U8 desc[UR22][R24.64+0xf1], R11 ;  /* 0x0000f10b1800d986 */ /* 0x0001e2000c101116 */
[C---:B------:R-:W-:Y:S02]  /*e920*/  ISETP.LT.OR P5, PT, R34.reuse, 0xf9, !P2 ;  /* 0x000000f92200780c */ /* 0x040fe400057a1670 */
[C---:B------:R-:W-:Y:S01]  /*e930*/  ISETP.LT.OR P2, PT, R34.reuse, 0xfa, !P2 ;  /* 0x000000fa2200780c */ /* 0x040fe20005741670 */
[----:B------:R0:W-:Y:S01]  /*e940*/  @!P6 STG.E.U8 desc[UR22][R26.64+0xf0], R9 ;  /* 0x0000f0091a00e986 */ /* 0x0001e2000c101116 */
[C---:B------:R-:W-:Y:S02]  /*e950*/  ISETP.LT.OR P6, PT, R34.reuse, 0xf9, !P1 ;  /* 0x000000f92200780c */ /* 0x040fe40004fc1670 */
[----:B------:R-:W-:Y:S01]  /*e960*/  ISETP.LT.OR P1, PT, R34, 0xfa, !P1 ;  /* 0x000000fa2200780c */ /* 0x000fe20004f21670 */
[----:B---3--:R-:W-:Y:S01]  /*e970*/  FMUL R0, R222, UR25 ;  /* 0x00000019de007c20 */ /* 0x008fe20008400000 */
[----:B----4-:R-:W-:-:S04]  /*e980*/  FMUL R2, R225, UR25 ;  /* 0x00000019e1027c20 */ /* 0x010fc80008400000 */
[----:B-1----:R-:W-:Y:S01]  /*e990*/  F2FP.SATFINITE.E4M3.F32.PACK_AB_MERGE_C R7, RZ, R0, RZ ;  /* 0x00000000ff07723e */ /* 0x002fe200048070ff */
[----:B--2---:R-:W-:Y:S01]  /*e9a0*/  FMUL R3, R224, UR25 ;  /* 0x00000019e0037c20 */ /* 0x004fe20008400000 */
[----:B------:R-:W-:Y:S01]  /*e9b0*/  FMUL R4, R226, UR25 ;  /* 0x00000019e2047c20 */ /* 0x000fe20008400000 */
[----:B0-----:R-:W-:-:S03]  /*e9c0*/  F2FP.SATFINITE.E4M3.F32.PACK_AB_MERGE_C R11, RZ, R2, RZ ;  /* 0x00000002ff0b723e */ /* 0x001fc600048070ff */
[----:B------:R-:W-:Y:S01]  /*e9d0*/  F2FP.SATFINITE.E4M3.F32.PACK_AB_MERGE_C R3, RZ, R3, RZ ;  /* 0x00000003ff03723e */ /* 0x000fe200048070ff */
[----:B------:R-:W-:Y:S01]  /*e9e0*/  FMUL R5, R227, UR25 ;  /* 0x00000019e3057c20 */ /* 0x000fe20008400000 */
[----:B------:R-:W-:Y:S01]  /*e9f0*/  F2FP.SATFINITE.E4M3.F32.PACK_AB_MERGE_C R9, RZ, R4, RZ ;  /* 0x00000004ff09723e */ /* 0x000fe200048070ff */
[----:B------:R0:W-:Y:S03]  /*ea00*/  @!P4 STG.E.U8 desc[UR22][R26.64+0xf1], R7 ;  /* 0x0000f1071a00c986 */ /* 0x0001e6000c101116 */
[----:B------:R-:W-:Y:S01]  /*ea10*/  F2FP.SATFINITE.E4M3.F32.PACK_AB_MERGE_C R5, RZ, R5, RZ ;  /* 0x00000005ff05723e */ /* 0x000fe200048070ff */
[----:B------:R0:W-:Y:S04]  /*ea20*/  @!P5 STG.E.U8 desc[UR22][R24.64+0xf8], R11 ;  /* 0x0000f80b1800d986 */ /* 0x0001e8000c101116 */
[----:B------:R0:W-:Y:S04]  /*ea30*/  @!P2 STG.E.U8 desc[UR22][R24.64+0xf9], R3 ;  /* 0x0000f9031800a986 */ /* 0x0001e8000c101116 */
[----:B------:R0:W-:Y:S04]  /*ea40*/  @!P6 STG.E.U8 desc[UR22][R26.64+0xf8], R9 ;  /* 0x0000f8091a00e986 */ /* 0x0001e8000c101116 */
[----:B------:R0:W-:Y:S02]  /*ea50*/  @!P1 STG.E.U8 desc[UR22][R26.64+0xf9], R5 ;  /* 0x0000f9051a009986 */ /* 0x0001e4000c101116 */
.L_x_298:
[----:B------:R-:W-:Y:S05]  /*ea60*/  BSYNC B0 ;  /* 0x0000000000007941 */ /* 0x000fea0003800000 */
.L_x_40:
[----:B------:R-:W2:Y:S01]  /*ea70*/  LDL.LU R22, [R1+0x80] ;  /* 0x0000800001167983 */ /* 0x000ea20000300800 */
[----:B0-----:R-:W-:Y:S01]  /*ea80*/  IMAD.U32 R3, RZ, RZ, UR18 ;  /* 0x00000012ff037e24 */ /* 0x001fe2000f8e00ff */
[----:B------:R-:W-:Y:S02]  /*ea90*/  ULDC.64 UR6, c[0x0][0x650] ;  /* 0x0001940000067ab9 */ /* 0x000fe40000000a00 */
[----:B------:R-:W3:Y:S01]  /*eaa0*/  LDL.LU R19, [R1+0x84] ;  /* 0x0000840001137983 */ /* 0x000ee20000300800 */
[----:B-----5:R-:W-:Y:S01]  /*eab0*/  IMAD.U32 R0, RZ, RZ, UR20 ;  /* 0x00000014ff007e24 */ /* 0x020fe2000f8e00ff */
[----:B------:R0:W-:Y:S01]  /*eac0*/  SYNCS.ARRIVE.TRANS64.A1T0 RZ, [R3+UR29], RZ ;  /* 0x000000ff03ff79a7 */ /* 0x0001e2000810001d */
[----:B------:R-:W-:Y:S02]  /*ead0*/  IMAD.U32 R2, RZ, RZ, UR20 ;  /* 0x00000014ff027e24 */ /* 0x000fe4000f8e00ff */
[----:B------:R-:W-:Y:S02]  /*eae0*/  IMAD.MOV.U32 R4, RZ, RZ, -0x1 ;  /* 0xffffffffff047424 */ /* 0x000fe400078e00ff */
[----:B0-----:R-:W-:Y:S01]  /*eaf0*/  IMAD.U32 R3, RZ, RZ, UR15 ;  /* 0x0000000fff037e24 */ /* 0x001fe2000f8e00ff */
[----:B---3--:R-:W-:-:S02]  /*eb00*/  LEA R19, P1, R0, R19, 0x1 ;  /* 0x0000001300137211 */ /* 0x008fc400078208ff */
[----:B------:R-:W-:Y:S02]  /*eb10*/  PRMT R0, RZ, 0x7610, R0 ;  /* 0x00007610ff007816 */ /* 0x000fe40000000000 */
[----:B--2---:R-:W-:Y:S01]  /*eb20*/  LEA.HI.X R22, R2, R22, R3, 0x1, P1 ;  /* 0x0000001602167211 */ /* 0x004fe200008f0c03 */
[----:B------:R-:W-:Y:S01]  /*eb30*/  IMAD.MOV.U32 R2, RZ, RZ, -0x1 ;  /* 0xffffffffff027424 */ /* 0x000fe200078e00ff */
[----:B------:R0:W-:Y:S01]  /*eb40*/  STL [R1+0x84], R19 ;  /* 0x0000841301007387 */ /* 0x0001e20000100800 */
[----:B------:R-:W-:Y:S01]  /*eb50*/  IMAD.MOV.U32 R3, RZ, RZ, -0x1 ;  /* 0xffffffffff037424 */ /* 0x000fe200078e00ff */
[----:B------:R-:W-:Y:S02]  /*eb60*/  ISETP.GE.U32.AND P1, PT, R19, UR6, PT ;  /* 0x0000000613007c0c */ /* 0x000fe4000bf26070 */
[----:B------:R0:W-:Y:S02]  /*eb70*/  STL [R1+0x80], R22 ;  /* 0x0000801601007387 */ /* 0x0001e40000100800 */
[----:B------:R-:W-:-:S02]  /*eb80*/  ISETP.GE.U32.AND.EX P1, PT, R22, UR7, PT, P1 ;  /* 0x0000000716007c0c */ /* 0x000fc4000bf26110 */
[----:B------:R0:W-:Y:S04]  /*eb90*/  STL [R1+0x88], R4 ;  /* 0x0000880401007387 */ /* 0x0001e80000100800 */
[----:B------:R0:W-:Y:S04]  /*eba0*/  STL [R1+0x78], R2 ;  /* 0x0000780201007387 */ /* 0x0001e80000100800 */
[----:B------:R0:W-:Y:S03]  /*ebb0*/  STL [R1+0x8c], R3 ;  /* 0x00008c0301007387 */ /* 0x0001e60000100800 */
[----:B------:R-:W-:Y:S05]  /*ebc0*/  @P1 BRA `(.L_x_299) ;  /* 0x0000000400741947 */ /* 0x000fea0003800000 */
[----:B------:R-:W2:Y:S01]  /*ebd0*/  S2R R14, SR_CTAID.X ;  /* 0x00000000000e7919 */ /* 0x000ea20000002500 */
[----:B------:R-:W3:Y:S01]  /*ebe0*/  LDC.64 R8, c[0x0][0x628] ;  /* 0x00018a00ff087b82 */ /* 0x000ee20000000a00 */
[----:B------:R-:W-:Y:S01]  /*ebf0*/  ULDC UR6, c[0x0][0x150] ;  /* 0x0000540000067ab9 */ /* 0x000fe20000000800 */
[----:B------:R-:W-:Y:S01]  /*ec00*/  IMAD.MOV.U32 R6, RZ, RZ, R19 ;  /* 0x000000ffff067224 */ /* 0x000fe200078e0013 */
[----:B------:R-:W0:Y:S01]  /*ec10*/  S2R R16, SR_CTAID.Y ;  /* 0x0000000000107919 */ /* 0x000e220000002600 */
[----:B------:R-:W-:-:S04]  /*ec20*/  IMAD.MOV.U32 R7, RZ, RZ, R22 ;  /* 0x000000ffff077224 */ /* 0x000fc800078e0016 */
[----:B------:R-:W0:Y:S08]  /*ec30*/  LDC R17, c[0x0][0x144] ;  /* 0x00005100ff117b82 */ /* 0x000e300000000800 */
[----:B------:R-:W0:Y:S08]  /*ec40*/  LDC R10, c[0x0][0x630] ;  /* 0x00018c00ff0a7b82 */ /* 0x000e300000000800 */
[----:B------:R-:W0:Y:S01]  /*ec50*/  LDC.64 R12, c[0x0][0x620] ;  /* 0x00018800ff0c7b82 */ /* 0x000e220000000a00 */
[----:B---3--:R-:W-:-:S04]  /*ec60*/  ISETP.NE.U32.AND P1, PT, R8, RZ, PT ;  /* 0x000000ff0800720c */ /* 0x008fc80003f25070 */
[----:B------:R-:W-:Y:S02]  /*ec70*/  ISETP.NE.AND.EX P1, PT, R9, RZ, PT, P1 ;  /* 0x000000ff0900720c */ /* 0x000fe40003f25310 */
[----:B--2---:R-:W-:-:S05]  /*ec80*/  I2FP.F32.U32 R0, R14 ;  /* 0x0000000e00007245 */ /* 0x004fca0000201000 */
[----:B------:R-:W-:-:S04]  /*ec90*/  FMUL R0, R0, UR6 ;  /* 0x0000000600007c20 */ /* 0x000fc80008400000 */
[----:B------:R2:W3:Y:S02]  /*eca0*/  F2I.U32.TRUNC.NTZ R15, R0 ;  /* 0x00000000000f7305 */ /* 0x0004e4000020f000 */
[----:B------:R-:W-:Y:S05]  /*ecb0*/  @!P1 BRA `(.L_x_300) ;  /* 0x0000000000289947 */ /* 0x000fea0003800000 */
[----:B--2---:R-:W2:Y:S02]  /*ecc0*/  LDC R0, c[0x0][0x634] ;  /* 0x00018d00ff007b82 */ /* 0x004ea40000000800 */
[----:B--2---:R-:W-:-:S05]  /*ecd0*/  IADD3 R7, P1, R19, R0, RZ ;  /* 0x0000000013077210 */ /* 0x004fca0007f3e0ff */
[----:B------:R-:W-:-:S04]  /*ece0*/  IMAD.X R11, RZ, RZ, R22, P1 ;  /* 0x000000ffff0b7224 */ /* 0x000fc800008e0616 */
[----:B0-----:R-:W-:-:S04]  /*ecf0*/  IMAD.WIDE.U32 R2, R11, R8, RZ ;  /* 0x000000080b027225 */ /* 0x001fc800078e00ff */
[----:B------:R-:W-:-:S04]  /*ed00*/  IMAD.WIDE.U32 R4, P1, R7, R9, R2 ;  /* 0x0000000907047225 */ /* 0x000fc80007820002 */
[----:B------:R-:W-:-:S04]  /*ed10*/  IMAD.WIDE.U32 R2, R7, R8, RZ ;  /* 0x0000000807027225 */ /* 0x000fc800078e00ff */
[----:B------:R-:W-:Y:S01]  /*ed20*/  IMAD.X R7, RZ, RZ, RZ, P1 ;  /* 0x000000ffff077224 */ /* 0x000fe200008e06ff */
[----:B------:R-:W-:Y:S01]  /*ed30*/  IADD3 RZ, P1, R3, R4, RZ ;  /* 0x0000000403ff7210 */ /* 0x000fe20007f3e0ff */
[----:B------:R-:W-:-:S04]  /*ed40*/  IMAD.MOV.U32 R6, RZ, RZ, R5 ;  /* 0x000000ffff067224 */ /* 0x000fc800078e0005 */
[----:B------:R-:W-:-:S08]  /*ed50*/  IMAD.WIDE.U32.X R6, R11, R9, R6, P1 ;  /* 0x000000090b067225 */ /* 0x000fd000008e0406 */
.L_x_300:
[-CC-:B0-----:R-:W-:Y:S01]  /*ed60*/  SHF.R.U64 R11, R6, R10.reuse, R7.reuse ;  /* 0x0000000a060b7219 */ /* 0x181fe20000001207 */
[----:B------:R-:W0:Y:S01]  /*ed70*/  LDC.64 R20, c[0x0][0x640] ;  /* 0x00019000ff147b82 */ /* 0x000e220000000a00 */
[----:B--2---:R-:W-:Y:S01]  /*ed80*/  SHF.R.U32.HI R0, RZ, R10, R7 ;  /* 0x0000000aff007219 */ /* 0x004fe20000011607 */
[----:B------:R-:W-:Y:S01]  /*ed90*/  IMAD.MOV.U32 R2, RZ, RZ, R19 ;  /* 0x000000ffff027224 */ /* 0x000fe200078e0013 */
[----:B------:R-:W-:Y:S01]  /*eda0*/  IADD3 R5, P1, RZ, -R11, RZ ;  /* 0x8000000bff057210 */ /* 0x000fe20007f3e0ff */
[----:B---3--:R-:W-:Y:S01]  /*edb0*/  IMAD.MOV R15, RZ, RZ, -R15 ;  /* 0x000000ffff0f7224 */ /* 0x008fe200078e0a0f */
[----:B------:R-:W-:Y:S01]  /*edc0*/  ULDC UR6, c[0x0][0x154] ;  /* 0x0000550000067ab9 */ /* 0x000fe20000000800 */
[----:B------:R-:W-:Y:S02]  /*edd0*/  IMAD.MOV.U32 R7, RZ, RZ, 0x1 ;  /* 0x00000001ff077424 */ /* 0x000fe400078e00ff */
[----:B------:R-:W2:Y:S01]  /*ede0*/  LDC R4, c[0x0][0x618] ;  /* 0x00018600ff047b82 */ /* 0x000ea20000000800 */
[----:B------:R-:W-:-:S02]  /*edf0*/  IMAD.X R3, RZ, RZ, ~R0, P1 ;  /* 0x000000ffff037224 */ /* 0x000fc400008e0e00 */
[----:B------:R-:W-:Y:S02]  /*ee00*/  IMAD R17, R17, R15, R14 ;  /* 0x0000000f11117224 */ /* 0x000fe400078e020e */
[-C--:B------:R-:W-:Y:S02]  /*ee10*/  IMAD R0, R3, R12.reuse, RZ ;  /* 0x0000000c03007224 */ /* 0x080fe400078e02ff */
[----:B------:R-:W-:Y:S01]  /*ee20*/  IMAD.MOV.U32 R3, RZ, RZ, R22 ;  /* 0x000000ffff037224 */ /* 0x000fe200078e0016 */
[----:B------:R-:W3:Y:S01]  /*ee30*/  LDC R6, c[0x0][0x608] ;  /* 0x00018200ff067b82 */ /* 0x000ee20000000800 */
[----:B------:R-:W-:-:S04]  /*ee40*/  IMAD.WIDE.U32 R2, R5, R12, R2 ;  /* 0x0000000c05027225 */ /* 0x000fc800078e0002 */
[----:B------:R-:W-:-:S03]  /*ee50*/  IMAD R5, R5, R13, R0 ;  /* 0x0000000d05057224 */ /* 0x000fc600078e0200 */
[----:B------:R-:W5:Y:S01]  /*ee60*/  LDC R18, c[0x0][0x658] ;  /* 0x00019600ff127b82 */ /* 0x000f620000000800 */
[----:B------:R-:W-:Y:S01]  /*ee70*/  I2FP.F32.U32 R0, R16 ;  /* 0x0000001000007245 */ /* 0x000fe20000201000 */
[----:B------:R-:W-:Y:S01]  /*ee80*/  IMAD.IADD R3, R3, 0x1, R5 ;  /* 0x0000000103037824 */ /* 0x000fe200078e0205 */
[----:B0-----:R-:W-:Y:S01]  /*ee90*/  ISETP.NE.U32.AND P1, PT, R20, RZ, PT ;  /* 0x000000ff1400720c */ /* 0x001fe20003f25070 */
[----:B------:R-:W-:Y:S02]  /*eea0*/  IMAD.MOV.U32 R5, RZ, RZ, -0x1 ;  /* 0xffffffffff057424 */ /* 0x000fe400078e00ff */
[----:B------:R-:W-:Y:S02]  /*eeb0*/  FMUL R0, R0, UR6 ;  /* 0x0000000600007c20 */ /* 0x000fe40008400000 */
[----:B------:R-:W0:Y:S01]  /*eec0*/  LDC R15, c[0x0][0x148] ;  /* 0x00005200ff0f7b82 */ /* 0x000e220000000800 */
[----:B--2---:R-:W-:Y:S01]  /*eed0*/  SHF.R.U64 R10, R2, R4, R3 ;  /* 0x00000004020a7219 */ /* 0x004fe20000001203 */
[----:B------:R2:W0:Y:S01]  /*eee0*/  F2I.U32.TRUNC.NTZ R13, R0 ;  /* 0x00000000000d7305 */ /* 0x000422000020f000 */
[----:B------:R-:W-:-:S02]  /*eef0*/  ISETP.NE.AND.EX P1, PT, R21, RZ, PT, P1 ;  /* 0x000000ff1500720c */ /* 0x000fc40003f25310 */
[----:B------:R-:W-:-:S03]  /*ef00*/  SHF.R.U32.HI R3, RZ, R4, R3 ;  /* 0x00000004ff037219 */ /* 0x000fc60000011603 */
[----:B------:R-:W0:Y:S01]  /*ef10*/  LDC R14, c[0x0][0x600] ;  /* 0x00018000ff0e7b82 */ /* 0x000e220000000800 */
[-CC-:B---3--:R-:W-:Y:S02]  /*ef20*/  SHF.R.U64 R8, R10, R6.reuse, R3.reuse ;  /* 0x000000060a087219 */ /* 0x188fe40000001203 */
[----:B------:R-:W-:-:S05]  /*ef30*/  SHF.R.U32.HI R3, RZ, R6, R3 ;  /* 0x00000006ff037219 */ /* 0x000fca0000011603 */
[----:B------:R-:W3:Y:S01]  /*ef40*/  LDC R22, c[0x0][0x648] ;  /* 0x00019200ff167b82 */ /* 0x000ee20000000800 */
[-CC-:B-----5:R-:W-:Y:S02]  /*ef50*/  SHF.R.U64 R12, R8, R18.reuse, R3.reuse ;  /* 0x00000012080c7219 */ /* 0x1a0fe40000001203 */
[-C--:B------:R-:W-:Y:S02]  /*ef60*/  SHF.L.U32 R5, R5, R18.reuse, RZ ;  /* 0x0000001205057219 */ /* 0x080fe400000006ff */
[-C--:B------:R-:W-:Y:S01]  /*ef70*/  SHF.R.U32.HI R3, RZ, R18.reuse, R3 ;  /* 0x00000012ff037219 */ /* 0x080fe20000011603 */
[----:B------:R-:W-:Y:S01]  /*ef80*/  IMAD.MOV.U32 R2, RZ, RZ, R12 ;  /* 0x000000ffff027224 */ /* 0x000fe200078e000c */
[----:B------:R-:W-:Y:S01]  /*ef90*/  SHF.L.U32 R18, R7, R18, RZ ;  /* 0x0000001207127219 */ /* 0x000fe200000006ff */
[----:B------:R-:W0:Y:S01]  /*efa0*/  LDC R23, c[0x0][0x638] ;  /* 0x00018e00ff177b82 */ /* 0x000e220000000800 */
[----:B------:R-:W-:-:S07]  /*efb0*/  LOP3.LUT R19, RZ, R5, RZ, 0x33, !PT ;  /* 0x00000005ff137212 */ /* 0x000fce00078e33ff */
[----:B------:R-:W0:Y:S01]  /*efc0*/  LDC R24, c[0x0][0x610] ;  /* 0x00018400ff187b82 */ /* 0x000e220000000800 */
[----:B--2---:R-:W-:Y:S05]  /*efd0*/  @!P1 BRA `(.L_x_301) ;  /* 0x0000000000289947 */ /* 0x004fea0003800000 */
[----:B------:R-:W2:Y:S02]  /*efe0*/  LDC R7, c[0x0][0x64c] ;  /* 0x00019300ff077b82 */ /* 0x000ea40000000800 */
[----:B--2---:R-:W-:-:S05]  /*eff0*/  IADD3 R7, P1, R12, R7, RZ ;  /* 0x000000070c077210 */ /* 0x004fca0007f3e0ff */
        /* <DEDUP_REMOVED lines=8> */
.L_x_301:
[----:B---3--:R-:W-:Y:S01]  /*f080*/  SHF.R.U64 R0, R2, R22, R3 ;  /* 0x0000001602007219 */ /* 0x008fe20000001203 */
[----:B0-----:R-:W-:Y:S01]  /*f090*/  VIADD R7, R14, 0xffffffff ;  /* 0xffffffff0e077836 */ /* 0x001fe20000000000 */
[----:B------:R-:W-:Y:S01]  /*f0a0*/  LOP3.LUT R5, R8, R19, RZ, 0xc0, !PT ;  /* 0x0000001308057212 */ /* 0x000fe200078ec0ff */
[----:B------:R-:W-:Y:S02]  /*f0b0*/  IMAD.MOV R13, RZ, RZ, -R13 ;  /* 0x000000ffff0d7224 */ /* 0x000fe400078e0a0d */
[----:B------:R-:W-:Y:S02]  /*f0c0*/  IMAD.MOV R3, RZ, RZ, -R0 ;  /* 0x000000ffff037224 */ /* 0x000fe400078e0a00 */
[----:B------:R-:W-:Y:S01]  /*f0d0*/  IMAD R2, R18, R0, R5 ;  /* 0x0000000012027224 */ /* 0x000fe200078e0205 */
[----:B------:R-:W-:Y:S01]  /*f0e0*/  LOP3.LUT R5, R10, R7, RZ, 0xc0, !PT ;  /* 0x000000070a057212 */ /* 0x000fe200078ec0ff */
[----:B------:R-:W-:Y:S02]  /*f0f0*/  @P3 IMAD R17, R15, R13, R16 ;  /* 0x0000000d0f113224 */ /* 0x000fe400078e0210 */
[----:B------:R-:W-:-:S02]  /*f100*/  IMAD R0, R3, R23, R12 ;  /* 0x0000001703007224 */ /* 0x000fc400078e020c */
[----:B------:R-:W-:Y:S02]  /*f110*/  IMAD.MOV.U32 R4, RZ, RZ, 0x1 ;  /* 0x00000001ff047424 */ /* 0x000fe400078e00ff */
[----:B------:R-:W-:Y:S02]  /*f120*/  IMAD R2, R2, R24, R17 ;  /* 0x0000001802027224 */ /* 0x000fe400078e0211 */
[----:B------:R-:W-:Y:S01]  /*f130*/  IMAD R3, R0, R14, R5 ;  /* 0x0000000e00037224 */ /* 0x000fe200078e0205 */
[----:B------:R-:W-:-:S04]  /*f140*/  PRMT R0, R4, 0x7610, R0 ;  /* 0x0000761004007816 */ /* 0x000fc80000000000 */
[----:B------:R-:W-:Y:S02]  /*f150*/  SEL R4, R3, R2, !P3 ;  /* 0x0000000203047207 */ /* 0x000fe40005800000 */
[----:B------:R-:W-:-:S03]  /*f160*/  SEL R2, R2, R3, !P3 ;  /* 0x0000000302027207 */ /* 0x000fc60005800000 */
[----:B------:R2:W-:Y:S04]  /*f170*/  STL [R1+0x8c], R4 ;  /* 0x00008c0401007387 */ /* 0x0005e80000100800 */
[----:B------:R2:W-:Y:S04]  /*f180*/  STL [R1+0x78], R11 ;  /* 0x0000780b01007387 */ /* 0x0005e80000100800 */
[----:B------:R2:W-:Y:S02]  /*f190*/  STL [R1+0x88], R2 ;  /* 0x0000880201007387 */ /* 0x0005e40000100800 */
.L_x_299:
[----:B------:R-:W-:Y:S01]  /*f1a0*/  LOP3.LUT P1, RZ, R0, 0xff, RZ, 0xc0, !PT ;  /* 0x000000ff00ff7812 */ /* 0x000fe2000782c0ff */
[----:B------:R-:W-:-:S12]  /*f1b0*/  ULOP3.LUT UR30, UR30, 0x1, URZ, 0x3c, !UPT ;  /* 0x000000011e1e7892 */ /* 0x000fd8000f8e3c3f */
[----:B------:R-:W-:Y:S05]  /*f1c0*/  @P1 BRA `(.L_x_302) ;  /* 0xffffff2400f01947 */ /* 0x000fea000383ffff */
[----:B------:R-:W-:Y:S05]  /*f1d0*/  EXIT ;  /* 0x000000000000794d */ /* 0x000fea0003800000 */
.L_x_18:
[----:B------:R-:W-:-:S08]  /*f1e0*/  ISETP.NE.AND P0, PT, RZ, UR6, PT ;  /* 0x00000006ff007c0c */ /* 0x000fd0000bf05270 */
[----:B0123--:R-:W0:-:S00]  /*f1f0*/  USETMAXREG.DEALLOC.CTAPOOL 0x28 ;  /* 0x00000028000079c8 */ /* 0x00fe0000080e0500 */
[----:B------:R-:W-:Y:S05]  /*f200*/  @P0 EXIT ;  /* 0x000000000000094d */ /* 0x000fea0003800000 */
[----:B0-----:R-:W-:Y:S01]  /*f210*/  LOP3.LUT P0, RZ, R0, 0xff, RZ, 0xc0, !PT ;  /* 0x000000ff00ff7812 */ /* 0x001fe2000780c0ff */
[----:B------:R-:W-:Y:S02]  /*f220*/  IMAD.MOV.U32 R0, RZ, RZ, 0x1 ;  /* 0x00000001ff007424 */ /* 0x000fe400078e00ff */
[----:B------:R-:W-:-:S10]  /*f230*/  IMAD.MOV.U32 R8, RZ, RZ, RZ ;  /* 0x000000ffff087224 */ /* 0x000fd400078e00ff */
[----:B------:R-:W-:Y:S05]  /*f240*/  @!P0 BRA `(.L_x_303) ;  /* 0x0000000c00608947 */ /* 0x000fea0003800000 */
[----:B------:R-:W0:Y:S01]  /*f250*/  S2UR UR8, SR_CgaCtaId ;  /* 0x00000000000879c3 */ /* 0x000e220000008800 */
[----:B------:R-:W-:Y:S01]  /*f260*/  LOP3.LUT P0, RZ, R2, 0x1f, RZ, 0xc0, !PT ;  /* 0x0000001f02ff7812 */ /* 0x000fe2000780c0ff */
[----:B------:R-:W-:Y:S01]  /*f270*/  ULDC UR5, c[0x0][0x658] ;  /* 0x0001960000057ab9 */ /* 0x000fe20000000800 */
[----:B------:R-:W-:Y:S01]  /*f280*/  UMOV UR6, 0xffffffff ;  /* 0xffffffff00067882 */ /* 0x000fe20000000000 */
[----:B------:R-:W-:Y:S01]  /*f290*/  BSSY B0, `(.L_x_303) ;  /* 0x00000d3000007945 */ /* 0x000fe20003800000 */
[----:B------:R-:W-:Y:S01]  /*f2a0*/  USHF.L.U32 UR6, UR6, UR5, URZ ;  /* 0x0000000506067299 */ /* 0x000fe2000800063f */
[C---:B------:R-:W-:Y:S01]  /*f2b0*/  ISETP.NE.AND P2, PT, R3.reuse, RZ, PT ;  /* 0x000000ff0300720c */ /* 0x040fe20003f45270 */
[----:B------:R-:W-:Y:S01]  /*f2c0*/  IMAD.MOV.U32 R10, RZ, RZ, 0x1 ;  /* 0x00000001ff0a7424 */ /* 0x000fe200078e00ff */
[----:B------:R-:W-:Y:S01]  /*f2d0*/  ISETP.NE.OR P0, PT, R3, RZ, !P0 ;  /* 0x000000ff0300720c */ /* 0x000fe20004705670 */
[----:B------:R-:W-:Y:S01]  /*f2e0*/  IMAD.MOV.U32 R0, RZ, RZ, 0x1 ;  /* 0x00000001ff007424 */ /* 0x000fe200078e00ff */
[----:B------:R-:W-:Y:S01]  /*f2f0*/  ULDC UR4, c[0x0][0x600] ;  /* 0x0001800000047ab9 */ /* 0x000fe20000000800 */
[----:B------:R-:W-:Y:S01]  /*f300*/  IMAD.MOV.U32 R8, RZ, RZ, RZ ;  /* 0x000000ffff087224 */ /* 0x000fe200078e00ff */
[----:B------:R-:W-:Y:S01]  /*f310*/  UMOV UR7, 0x1 ;  /* 0x0000000100077882 */ /* 0x000fe20000000000 */
[----:B------:R-:W-:-:S02]  /*f320*/  UIADD3 UR28, UR14, 0x1, URZ ;  /* 0x000000010e1c7890 */ /* 0x000fc4000fffe03f */
[----:B------:R-:W-:Y:S02]  /*f330*/  ULOP3.LUT UR25, UR13, 0x2, URZ, 0xfc, !UPT ;  /* 0x000000020d197892 */ /* 0x000fe4000f8efc3f */
[----:B------:R-:W-:Y:S02]  /*f340*/  UIADD3 UR4, UR4, -0x1, URZ ;  /* 0xffffffff04047890 */ /* 0x000fe4000fffe03f */
[----:B------:R-:W-:Y:S02]  /*f350*/  USHF.L.U32 UR22, UR7, UR5, URZ ;  /* 0x0000000507167299 */ /* 0x000fe4000800063f */
[----:B------:R-:W-:Y:S01]  /*f360*/  ULOP3.LUT UR19, URZ, UR6, URZ, 0x33, !UPT ;  /* 0x000000063f137292 */ /* 0x000fe2000f8e333f */
[----:B------:R-:W-:Y:S01]  /*f370*/  ULDC.64 UR26, c[0x0][0x198] ;  /* 0x00006600001a7ab9 */ /* 0x000fe20000000a00 */
[----:B0-----:R-:W-:-:S10]  /*f380*/  IMAD.U32 R9, RZ, RZ, UR8 ;  /* 0x00000008ff097e24 */ /* 0x001fd4000f8e00ff */
.L_x_315:
[----:B------:R-:W-:-:S03]  /*f390*/  UMOV UR5, 0xffffffff ;  /* 0xffffffff00057882 */ /* 0x000fc60000000000 */
[----:B01----:R-:W-:Y:S05]  /*f3a0*/  BRA.DIV UR5, `(.L_x_304) ;  /* 0x0000001a05bc7947 */ /* 0x003fea000b800000 */
[----:B------:R-:W-:-:S13]  /*f3b0*/  ELECT P1, URZ, PT ;  /* 0x00000000003f782f */ /* 0x000fda0003820000 */
.L_x_346:
[----:B------:R-:W0:Y:S01]  /*f3c0*/  LDC R2, c[0x0][0x28c] ;  /* 0x0000a300ff027b82 */ /* 0x000e220000000800 */
[----:B------:R-:W-:Y:S01]  /*f3d0*/  BSSY B1, `(.L_x_305) ;  /* 0x000003f000017945 */ /* 0x000fe20003800000 */
[----:B0-----:R-:W-:-:S13]  /*f3e0*/  ISETP.LT.OR P1, PT, R2, 0x1, !P1 ;  /* 0x000000010200780c */ /* 0x001fda0004f21670 */
[----:B------:R-:W-:Y:S05]  /*f3f0*/  @P1 BRA `(.L_x_306) ;  /* 0x0000000000f01947 */ /* 0x000fea0003800000 */
[----:B------:R-:W2:Y:S04]  /*f400*/  LDL.LU R4, [R1+0x88] ;  /* 0x0000880001047983 */ /* 0x000ea80000300800 */
[----:B------:R-:W3:Y:S01]  /*f410*/  LDL.LU R3, [R1+0x8c] ;  /* 0x00008c0001037983 */ /* 0x000ee20000300800 */
[----:B------:R-:W-:Y:S02]  /*f420*/  IMAD.MOV.U32 R13, RZ, RZ, RZ ;  /* 0x000000ffff0d7224 */ /* 0x000fe400078e00ff */
[----:B------:R-:W-:Y:S02]  /*f430*/  IMAD.U32 R14, RZ, RZ, UR28 ;  /* 0x0000001cff0e7e24 */ /* 0x000fe4000f8e00ff */
[----:B------:R-:W-:Y:S02]  /*f440*/  IMAD.MOV.U32 R2, RZ, RZ, R0 ;  /* 0x000000ffff027224 */ /* 0x000fe400078e0000 */
[----:B--2---:R-:W-:-:S02]  /*f450*/  IMAD R9, R4, 0x8, R9 ;  /* 0x0000000804097824 */ /* 0x004fc400078e0209 */
[----:B------:R-:W-:Y:S02]  /*f460*/  IMAD.MOV.U32 R4, RZ, RZ, R8 ;  /* 0x000000ffff047224 */ /* 0x000fe400078e0008 */
[----:B---3--:R-:W-:Y:S02]  /*f470*/  IMAD.SHL.U32 R6, R3, 0x100, RZ ;  /* 0x0000010003067824 */ /* 0x008fe400078e00ff */
[----:B------:R-:W-:-:S07]  /*f480*/  IMAD.SHL.U32 R7, R9, 0x8, RZ ;  /* 0x0000000809077824 */ /* 0x000fce00078e00ff */
.L_x_310:
[----:B------:R-:W0:Y:S01]  /*f490*/  S2UR UR5, SR_CgaCtaId ;  /* 0x00000000000579c3 */ /* 0x000e220000008800 */
[----:B------:R-:W-:Y:S02]  /*f4a0*/  MOV R12, 0x400 ;  /* 0x00000400000c7802 */ /* 0x000fe40000000f00 */
[----:B------:R-:W-:-:S05]  /*f4b0*/  SHF.L.U32 R3, R2, 0x1f, RZ ;  /* 0x0000001f02037819 */ /* 0x000fca00000006ff */
[----:B------:R-:W1:Y:S01]  /*f4c0*/  @!P2 LDC R5, c[0x0][0x500] ;  /* 0x00014000ff05ab82 */ /* 0x000e620000000800 */
[----:B0-----:R-:W-:-:S05]  /*f4d0*/  IMAD.U32 R9, RZ, RZ, UR5 ;  /* 0x00000005ff097e24 */ /* 0x001fca000f8e00ff */
[----:B------:R-:W-:-:S05]  /*f4e0*/  LEA R11, R9, R12, 0x18 ;  /* 0x0000000c090b7211 */ /* 0x000fca00078ec0ff */
[----:B------:R-:W-:-:S04]  /*f4f0*/  IMAD R12, R4, 0x8, R11 ;  /* 0x00000008040c7824 */ /* 0x000fc800078e020b */
[----:B------:R-:W0:Y:S02]  /*f500*/  SYNCS.PHASECHK.TRANS64.TRYWAIT P1, [R12+URZ+0xb0], R3 ;  /* 0x0000b0030c0075a7 */ /* 0x000e24000802017f */
[----:B01----:R-:W-:Y:S05]  /*f510*/  @!P1 BRA `(.L_x_307) ;  /* 0x0000001800809947 */ /* 0x003fea0003800000 */
.L_x_347:
[----:B------:R-:W-:Y:S01]  /*f520*/  UPRMT UR5, UR25, 0x9910, URZ ;  /* 0x0000991019057896 */ /* 0x000fe2000800003f */
[----:B------:R1:W-:Y:S03]  /*f530*/  @!P2 SYNCS.ARRIVE.TRANS64 RZ, [R12+URZ], R5 ;  /* 0x000000050cffa9a7 */ /* 0x0003e6000800003f */
[----:B------:R-:W-:-:S06]  /*f540*/  UISETP.NE.AND UP0, UPT, UR5, 0x2, UPT ;  /* 0x000000020500788c */ /* 0x000fcc000bf05270 */
[----:B------:R-:W-:-:S13]  /*f550*/  PLOP3.LUT P1, PT, PT, PT, UP0, 0x80, 0x0 ;  /* 0x000000000000781c */ /* 0x000fda0003f2f008 */
[----:B-1----:R-:W-:Y:S05]  /*f560*/  @P1 BRA `(.L_x_308) ;  /* 0x0000000000041947 */ /* 0x002fea0003800000 */
[----:B------:R-:W-:Y:S01]  /*f570*/  BPT.TRAP 0x1 ;  /* 0x000000040000795c */ /* 0x000fe20000300000 */
.L_x_308:
[----:B------:R-:W-:Y:S05]  /*f580*/  @P0 BRA `(.L_x_309) ;  /* 0x0000000000040947 */ /* 0x000fea0003800000 */
[----:B------:R-:W-:Y:S01]  /*f590*/  BPT.TRAP 0x1 ;  /* 0x000000040000795c */ /* 0x000fe20000300000 */
.L_x_309:
[----:B------:R-:W2:Y:S01]  /*f5a0*/  LDL R5, [R1+0x78] ;  /* 0x0000780001057983 */ /* 0x000ea20000100800 */
[----:B0-----:R-:W-:Y:S01]  /*f5b0*/  IMAD R3, R4, 0x8, R9 ;  /* 0x0000000804037824 */ /* 0x001fe200078e0209 */
[----:B------:R-:W-:Y:S01]  /*f5c0*/  R2UR UR9, R12 ;  /* 0x000000000c0972ca */ /* 0x000fe200000e0000 */
[----:B------:R-:W-:Y:S01]  /*f5d0*/  VIADD R14, R14, 0xffffffff ;  /* 0xffffffff0e0e7836 */ /* 0x000fe20000000000 */
[----:B------:R-:W-:Y:S01]  /*f5e0*/  UIADD3 UR6, UP0, UR26, 0xf0, URZ ;  /* 0x000000f01a067890 */ /* 0x000fe2000ff1e03f */
[--C-:B------:R-:W-:Y:S01]  /*f5f0*/  IMAD.U32 R3, R3, 0x100, R11.reuse ;  /* 0x0000010003037824 */ /* 0x100fe200078e000b */
[----:B------:R-:W-:Y:S01]  /*f600*/  R2UR UR11, R7 ;  /* 0x00000000070b72ca */ /* 0x000fe200000e0000 */
[C---:B------:R-:W-:Y:S01]  /*f610*/  IMAD R11, R4.reuse, 0x2000, R11 ;  /* 0x00002000040b7824 */ /* 0x040fe200078e020b */
[----:B------:R-:W-:Y:S01]  /*f620*/  R2UR UR10, R13 ;  /* 0x000000000d0a72ca */ /* 0x000fe200000e0000 */
[----:B------:R-:W-:Y:S01]  /*f630*/  UIADD3 UR30, UP1, UR26, 0x1f0, URZ ;  /* 0x000001f01a1e7890 */ /* 0x000fe2000ff3e03f */
[----:B------:R-:W-:Y:S01]  /*f640*/  R2UR UR5, R3 ;  /* 0x00000000030572ca */ /* 0x000fe200000e0000 */
[----:B------:R-:W-:Y:S01]  /*f650*/  UIADD3.X UR7, URZ, UR27, URZ, UP0, !UPT ;  /* 0x0000001b3f077290 */ /* 0x000fe200087fe43f */
[----:B------:R-:W-:Y:S01]  /*f660*/  R2UR UR8, R11 ;  /* 0x000000000b0872ca */ /* 0x000fe200000e0000 */
[----:B------:R-:W-:Y:S01]  /*f670*/  VIADD R4, R4, 0x1 ;  /* 0x0000000104047836 */ /* 0x000fe20000000000 */
[----:B------:R-:W-:Y:S01]  /*f680*/  R2UR UR23, R6 ;  /* 0x00000000061772ca */ /* 0x000fe200000e0000 */
[----:B------:R-:W-:Y:S01]  /*f690*/  UIADD3.X UR31, URZ, UR27, URZ, UP1, !UPT ;  /* 0x0000001b3f1f7290 */ /* 0x000fe20008ffe43f */
[----:B------:R-:W-:Y:S01]  /*f6a0*/  ISETP.GT.AND P4, PT, R14, 0x1, PT ;  /* 0x000000010e00780c */ /* 0x000fe20003f84270 */
[----:B------:R-:W-:Y:S01]  /*f6b0*/  UMOV UR24, 0xff0000 ;  /* 0x00ff000000187882 */ /* 0x000fe20000000000 */
[----:B------:R-:W-:Y:S01]  /*f6c0*/  UMOV UR16, 0x0 ;  /* 0x0000000000107882 */ /* 0x000fe20000000000 */
[----:B------:R-:W-:Y:S01]  /*f6d0*/  UMOV UR17, 0x10000000 ;  /* 0x1000000000117882 */ /* 0x000fe20000000000 */
[----:B------:R-:W-:Y:S01]  /*f6e0*/  ISETP.NE.AND P1, PT, R4, 0x16, PT ;  /* 0x000000160400780c */ /* 0x000fe20003f25270 */
[----:B------:R-:W-:-:S02]  /*f6f0*/  VIADD R13, R13, 0x20 ;  /* 0x000000200d0d7836 */ /* 0x000fc40000000000 */
[----:B------:R-:W-:Y:S01]  /*f700*/  UIADD3 UR5, UR5, 0x280, URZ ;  /* 0x0000028005057890 */ /* 0x000fe2000fffe03f */
[----:B------:R-:W-:Y:S01]  /*f710*/  SEL R3, RZ, 0x1, P1 ;  /* 0x00000001ff037807 */ /* 0x000fe20000800000 */
[----:B------:R-:W-:Y:S01]  /*f720*/  UIADD3 UR18, UR8, 0xb280, URZ ;  /* 0x0000b28008127890 */ /* 0x000fe2000fffe03f */
[----:B------:R-:W-:Y:S02]  /*f730*/  SEL R4, R4, RZ, P1 ;  /* 0x000000ff04047207 */ /* 0x000fe40000800000 */
[----:B------:R-:W-:Y:S02]  /*f740*/  LOP3.LUT R2, R2, R3, RZ, 0x3c, !PT ;  /* 0x0000000302027212 */ /* 0x000fe400078e3cff */
[----:B------:R-:W-:Y:S01]  /*f750*/  UMOV UR8, UR5 ;  /* 0x0000000500087c82 */ /* 0x000fe20008000000 */
[----:B--2---:R-:W-:-:S13]  /*f760*/  R2UR UR12, R5 ;  /* 0x00000000050c72ca */ /* 0x004fda00000e0000 */
[----:B------:R0:W-:Y:S02]  /*f770*/  UTMALDG.3D.MULTICAST [UR8], [UR6], UR24, desc[UR16] ;  /* 0x00001008060073b4 */ /* 0x0001e40008011818 */
[----:B0-----:R-:W-:Y:S01]  /*f780*/  UMOV UR8, UR18 ;  /* 0x0000001200087c82 */ /* 0x001fe20008000000 */
[----:B------:R-:W-:Y:S02]  /*f790*/  UMOV UR11, UR23 ;  /* 0x00000017000b7c82 */ /* 0x000fe40008000000 */
[----:B------:R0:W-:Y:S02]  /*f7a0*/  UTMALDG.3D [UR8], [UR30], desc[UR16] ;  /* 0x000010081e0075b4 */ /* 0x0001e40008011000 */
[----:B0-----:R-:W-:Y:S05]  /*f7b0*/  @P4 BRA `(.L_x_310) ;  /* 0xfffffffc00344947 */ /* 0x001fea000383ffff */
.L_x_306:
[----:B------:R-:W-:Y:S05]  /*f7c0*/  BSYNC B1 ;  /* 0x0000000000017941 */ /* 0x000fea0003800000 */
.L_x_305:
[----:B------:R-:W2:Y:S01]  /*f7d0*/  LDL.LU R16, [R1+0x80] ;  /* 0x0000800001107983 */ /* 0x000ea20000300800 */
[----:B------:R-:W-:Y:S01]  /*f7e0*/  LOP3.LUT P5, RZ, R10, 0xff, RZ, 0xc0, !PT ;  /* 0x000000ff0aff7812 */ /* 0x000fe200078ac0ff */
[----:B------:R-:W-:Y:S01]  /*f7f0*/  VIADD R8, R8, UR14 ;  /* 0x0000000e08087c36 */ /* 0x000fe20008000000 */
[----:B------:R-:W-:Y:S01]  /*f800*/  UISETP.GE.U32.AND UP0, UPT, UR14, 0x16, UPT ;  /* 0x000000160e00788c */ /* 0x000fe2000bf06070 */
[----:B------:R-:W3:Y:S01]  /*f810*/  LDL.LU R15, [R1+0x84] ;  /* 0x00008400010f7983 */ /* 0x000ee20000300800 */
[----:B------:R-:W-:Y:S01]  /*f820*/  IMAD.U32 R5, RZ, RZ, UR14 ;  /* 0x0000000eff057e24 */ /* 0x000fe2000f8e00ff */
[----:B------:R-:W-:Y:S01]  /*f830*/  ULDC.64 UR6, c[0x0][0x650] ;  /* 0x0001940000067ab9 */ /* 0x000fe20000000a00 */
[----:B------:R-:W-:Y:S01]  /*f840*/  ISETP.GT.U32.AND P1, PT, R8, 0x15, PT ;  /* 0x000000150800780c */ /* 0x000fe20003f24070 */
[----:B------:R-:W-:Y:S01]  /*f850*/  BSSY B1, `(.L_x_311) ;  /* 0x0000074000017945 */ /* 0x000fe20003800000 */
[----:B------:R-:W-:Y:S02]  /*f860*/  PLOP3.LUT P4, PT, PT, PT, UP0, 0x80, 0x0 ;  /* 0x000000000000781c */ /* 0x000fe40003f8f008 */
[----:B------:R-:W-:-:S02]  /*f870*/  ISETP.LT.U32.AND P1, PT, R5, 0x16, P1 ;  /* 0x000000160500780c */ /* 0x000fc40000f21070 */
[----:B------:R-:W-:Y:S01]  /*f880*/  PRMT R10, RZ, 0x7610, R10 ;  /* 0x00007610ff0a7816 */ /* 0x000fe2000000000a */
[----:B------:R-:W0:Y:S01]  /*f890*/  @P5 S2R R9, SR_CgaCtaId ;  /* 0x0000000000095919 */ /* 0x000e220000008800 */
[----:B------:R-:W-:-:S04]  /*f8a0*/  @P5 MOV R2, 0x400 ;  /* 0x0000040000025802 */ /* 0x000fc80000000f00 */
[----:B0-----:R-:W-:Y:S01]  /*f8b0*/  @P5 LEA R4, R9, R2, 0x18 ;  /* 0x0000000209045211 */ /* 0x001fe200078ec0ff */
[----:B------:R-:W-:-:S03]  /*f8c0*/  IMAD.WIDE.U32 R2, R8, -0x45d1745d, RZ ;  /* 0xba2e8ba308027825 */ /* 0x000fc600078e00ff */
[----:B------:R0:W-:Y:S02]  /*f8d0*/  @P5 SYNCS.ARRIVE.TRANS64.A1T0 RZ, [R4+URZ+0x198], RZ ;  /* 0x000198ff04ff59a7 */ /* 0x0001e4000810003f */
[----:B------:R-:W-:Y:S02]  /*f8e0*/  SHF.R.U32.HI R5, RZ, 0x4, R3 ;  /* 0x00000004ff057819 */ /* 0x000fe40000011603 */
[----:B------:R-:W-:Y:S02]  /*f8f0*/  SEL R3, RZ, 0x1, !P1 ;  /* 0x00000001ff037807 */ /* 0x000fe40004800000 */
[----:B------:R-:W-:Y:S01]  /*f900*/  PRMT R2, RZ, 0x7610, R2 ;  /* 0x00007610ff027816 */ /* 0x000fe20000000002 */
[----:B------:R-:W-:Y:S01]  /*f910*/  IMAD R8, R5, -0x16, R8 ;  /* 0xffffffea05087824 */ /* 0x000fe200078e0208 */
[----:B------:R-:W-:Y:S01]  /*f920*/  LOP3.LUT R0, R0, R3, RZ, 0x3c, !PT ;  /* 0x0000000300007212 */ /* 0x000fe200078e3cff */
[----:B0-----:R-:W-:Y:S02]  /*f930*/  IMAD.MOV.U32 R4, RZ, RZ, -0x1 ;  /* 0xffffffffff047424 */ /* 0x001fe400078e00ff */
[----:B------:R-:W-:Y:S01]  /*f940*/  IMAD.MOV.U32 R3, RZ, RZ, -0x1 ;  /* 0xffffffffff037424 */ /* 0x000fe200078e00ff */
[----:B------:R-:W-:Y:S01]  /*f950*/  @P4 LOP3.LUT R0, R0, 0x1, R5, 0x78, !PT ;  /* 0x0000000100004812 */ /* 0x000fe200078e7805 */
[----:B------:R-:W-:Y:S01]  /*f960*/  IMAD.MOV.U32 R5, RZ, RZ, -0x1 ;  /* 0xffffffffff057424 */ /* 0x000fe200078e00ff */
[----:B---3--:R-:W-:-:S04]  /*f970*/  IADD3 R15, P5, R15, UR20, RZ ;  /* 0x000000140f0f7c10 */ /* 0x008fc8000ffbe0ff */
[----:B--2---:R-:W-:Y:S01]  /*f980*/  IADD3.X R16, R16, UR15, RZ, P5, !PT ;  /* 0x0000000f10107c10 */ /* 0x004fe2000affe4ff */
[----:B------:R0:W-:Y:S01]  /*f990*/  STL [R1+0x84], R15 ;  /* 0x0000840f01007387 */ /* 0x0001e20000100800 */
[----:B------:R-:W-:-:S03]  /*f9a0*/  ISETP.GE.U32.AND P1, PT, R15, UR6, PT ;  /* 0x000000060f007c0c */ /* 0x000fc6000bf26070 */
[----:B------:R0:W-:Y:S01]  /*f9b0*/  STL [R1+0x80], R16 ;  /* 0x0000801001007387 */ /* 0x0001e20000100800 */
[----:B------:R-:W-:-:S03]  /*f9c0*/  ISETP.GE.U32.AND.EX P1, PT, R16, UR7, PT, P1 ;  /* 0x0000000710007c0c */ /* 0x000fc6000bf26110 */
[----:B------:R0:W-:Y:S04]  /*f9d0*/  STL [R1+0x88], R5 ;  /* 0x0000880501007387 */ /* 0x0001e80000100800 */
[----:B------:R0:W-:Y:S04]  /*f9e0*/  STL [R1+0x8c], R4 ;  /* 0x00008c0401007387 */ /* 0x0001e80000100800 */
[----:B------:R0:W-:Y:S02]  /*f9f0*/  STL [R1+0x78], R3 ;  /* 0x0000780301007387 */ /* 0x0001e40000100800 */
[----:B------:R-:W-:Y:S05]  /*fa00*/  @P1 BRA `(.L_x_312) ;  /* 0x0000000400601947 */ /* 0x000fea0003800000 */
[----:B------:R-:W-:Y:S01]  /*fa10*/  ULDC.64 UR6, c[0x0][0x628] ;  /* 0x00018a0000067ab9 */ /* 0x000fe20000000a00 */
[----:B------:R-:W1:Y:S01]  /*fa20*/  S2R R12, SR_CTAID.X ;  /* 0x00000000000c7919 */ /* 0x000e620000002500 */
[----:B------:R-:W-:Y:S01]  /*fa30*/  ISETP.NE.U32.AND P1, PT, RZ, UR6, PT ;  /* 0x00000006ff007c0c */ /* 0x000fe2000bf25070 */
[----:B------:R-:W-:Y:S01]  /*fa40*/  ULDC UR8, c[0x0][0x630] ;  /* 0x00018c0000087ab9 */ /* 0x000fe20000000800 */
[----:B------:R-:W-:Y:S01]  /*fa50*/  IMAD.MOV.U32 R2, RZ, RZ, R15 ;  /* 0x000000ffff027224 */ /* 0x000fe200078e000f */
[----:B------:R-:W2:Y:S01]  /*fa60*/  S2R R11, SR_CTAID.Y ;  /* 0x00000000000b7919 */ /* 0x000ea20000002600 */
[----:B------:R-:W-:Y:S01]  /*fa70*/  ISETP.NE.AND.EX P1, PT, RZ, UR7, PT, P1 ;  /* 0x00000007ff007c0c */ /* 0x000fe2000bf25310 */
[----:B0-----:R-:W-:-:S12]  /*fa80*/  IMAD.MOV.U32 R3, RZ, RZ, R16 ;  /* 0x000000ffff037224 */ /* 0x001fd800078e0010 */
[----:B------:R-:W-:Y:S05]  /*fa90*/  @!P1 BRA `(.L_x_313) ;  /* 0x0000000000289947 */ /* 0x000fea0003800000 */
[----:B------:R-:W-:Y:S02]  /*faa0*/  ULDC UR5, c[0x0][0x634] ;  /* 0x00018d0000057ab9 */ /* 0x000fe40000000800 */
[----:B------:R-:W-:-:S05]  /*fab0*/  IADD3 R7, P1, R15, UR5, RZ ;  /* 0x000000050f077c10 */ /* 0x000fca000ff3e0ff */
[----:B------:R-:W-:-:S04]  /*fac0*/  IMAD.X R13, RZ, RZ, R16, P1 ;  /* 0x000000ffff0d7224 */ /* 0x000fc800008e0610 */
[----:B------:R-:W-:-:S04]  /*fad0*/  IMAD.WIDE.U32 R4, R13, UR6, RZ ;  /* 0x000000060d047c25 */ /* 0x000fc8000f8e00ff */
[----:B------:R-:W-:-:S04]  /*fae0*/  IMAD.WIDE.U32 R4, P1, R7, UR7, R4 ;  /* 0x0000000707047c25 */ /* 0x000fc8000f820004 */
[----:B------:R-:W-:-:S04]  /*faf0*/  IMAD.WIDE.U32 R6, R7, UR6, RZ ;  /* 0x0000000607067c25 */ /* 0x000fc8000f8e00ff */
[----:B------:R-:W-:Y:S01]  /*fb00*/  IMAD.X R3, RZ, RZ, RZ, P1 ;  /* 0x000000ffff037224 */ /* 0x000fe200008e06ff */
[----:B------:R-:W-:Y:S01]  /*fb10*/  IADD3 RZ, P1, R7, R4, RZ ;  /* 0x0000000407ff7210 */ /* 0x000fe20007f3e0ff */
[----:B------:R-:W-:-:S04]  /*fb20*/  IMAD.MOV.U32 R2, RZ, RZ, R5 ;  /* 0x000000ffff027224 */ /* 0x000fc800078e0005 */
[----:B------:R-:W-:-:S08]  /*fb30*/  IMAD.WIDE.U32.X R2, R13, UR7, R2, P1 ;  /* 0x000000070d027c25 */ /* 0x000fd000088e0402 */
.L_x_313:
[--C-:B------:R-:W-:Y:S01]  /*fb40*/  SHF.R.U64 R6, R2, UR8, R3.reuse ;  /* 0x0000000802067c19 */ /* 0x100fe20008001203 */
[----:B------:R-:W-:Y:S01]  /*fb50*/  ULDC.64 UR6, c[0x0][0x620] ;  /* 0x0001880000067ab9 */ /* 0x000fe20000000a00 */
[----:B------:R-:W-:Y:S01]  /*fb60*/  SHF.R.U32.HI R2, RZ, UR8, R3 ;  /* 0x00000008ff027c19 */ /* 0x000fe20008011603 */
[----:B------:R-:W-:Y:S01]  /*fb70*/  IMAD.MOV.U32 R3, RZ, RZ, R16 ;  /* 0x000000ffff037224 */ /* 0x000fe200078e0010 */
[----:B------:R-:W-:Y:S01]  /*fb80*/  IADD3 R5, P1, RZ, -R6, RZ ;  /* 0x80000006ff057210 */ /* 0x000fe20007f3e0ff */
[----:B------:R-:W-:Y:S01]  /*fb90*/  ULDC UR5, c[0x0][0x150] ;  /* 0x0000540000057ab9 */ /* 0x000fe20000000800 */
[----:B-1----:R-:W-:Y:S01]  /*fba0*/  I2FP.F32.U32 R7, R12 ;  /* 0x0000000c00077245 */ /* 0x002fe20000201000 */
[----:B------:R-:W0:Y:S01]  /*fbb0*/  LDC R17, c[0x0][0x144] ;  /* 0x00005100ff117b82 */ /* 0x000e220000000800 */
[----:B------:R-:W-:Y:S01]  /*fbc0*/  ULDC.64 UR8, c[0x0][0x640] ;  /* 0x0001900000087ab9 */ /* 0x000fe20000000a00 */
[----:B------:R-:W-:Y:S01]  /*fbd0*/  IMAD.X R2, RZ, RZ, ~R2, P1 ;  /* 0x000000ffff027224 */ /* 0x000fe200008e0e02 */
[----:B------:R-:W-:-:S03]  /*fbe0*/  ISETP.NE.U32.AND P1, PT, RZ, UR8, PT ;  /* 0x00000008ff007c0c */ /* 0x000fc6000bf25070 */
[----:B------:R-:W-:Y:S01]  /*fbf0*/  IMAD R4, R2, UR6, RZ ;  /* 0x0000000602047c24 */ /* 0x000fe2000f8e02ff */
[----:B------:R-:W-:Y:S01]  /*fc00*/  ISETP.NE.AND.EX P1, PT, RZ, UR9, PT, P1 ;  /* 0x00000009ff007c0c */ /* 0x000fe2000bf25310 */
[----:B------:R-:W-:Y:S01]  /*fc10*/  IMAD.MOV.U32 R2, RZ, RZ, R15 ;  /* 0x000000ffff027224 */ /* 0x000fe200078e000f */
[----:B------:R-:W1:Y:S03]  /*fc20*/  LDC R14, c[0x0][0x148] ;  /* 0x00005200ff0e7b82 */ /* 0x000e660000000800 */
[----:B------:R-:W-:Y:S01]  /*fc30*/  IMAD.WIDE.U32 R2, R5, UR6, R2 ;  /* 0x0000000605027c25 */ /* 0x000fe2000f8e0002 */
[----:B------:R-:W-:-:S03]  /*fc40*/  ULDC UR6, c[0x0][0x154] ;  /* 0x0000550000067ab9 */ /* 0x000fc60000000800 */
[----:B------:R-:W-:Y:S02]  /*fc50*/  IMAD R5, R5, UR7, R4 ;  /* 0x0000000705057c24 */ /* 0x000fe4000f8e0204 */
[----:B------:R-:W-:Y:S01]  /*fc60*/  FMUL R4, R7, UR5 ;  /* 0x0000000507047c20 */ /* 0x000fe20008400000 */
[----:B------:R-:W-:Y:S01]  /*fc70*/  ULDC UR5, c[0x0][0x618] ;  /* 0x0001860000057ab9 */ /* 0x000fe20000000800 */
[----:B------:R-:W-:Y:S01]  /*fc80*/  ULDC UR7, c[0x0][0x608] ;  /* 0x0001820000077ab9 */ /* 0x000fe20000000800 */
[----:B------:R-:W-:-:S03]  /*fc90*/  IMAD.IADD R3, R3, 0x1, R5 ;  /* 0x0000000103037824 */ /* 0x000fc600078e0205 */
[----:B------:R-:W3:Y:S02]  /*fca0*/  F2I.U32.TRUNC.NTZ R4, R4 ;  /* 0x0000000400047305 */ /* 0x000ee4000020f000 */
[----:B------:R-:W-:Y:S02]  /*fcb0*/  SHF.R.U64 R7, R2, UR5, R3 ;  /* 0x0000000502077c19 */ /* 0x000fe40008001203 */
[----:B--2---:R-:W-:-:S05]  /*fcc0*/  I2FP.F32.U32 R2, R11 ;  /* 0x0000000b00027245 */ /* 0x004fca0000201000 */
[----:B------:R-:W-:Y:S01]  /*fcd0*/  FMUL R5, R2, UR6 ;  /* 0x0000000602057c20 */ /* 0x000fe20008400000 */
[----:B------:R-:W-:Y:S01]  /*fce0*/  SHF.R.U32.HI R2, RZ, UR5, R3 ;  /* 0x00000005ff027c19 */ /* 0x000fe20008011603 */
[----:B------:R-:W-:Y:S02]  /*fcf0*/  ULDC UR5, c[0x0][0x658] ;  /* 0x0001960000057ab9 */ /* 0x000fe40000000800 */
[----:B------:R2:W4:Y:S01]  /*fd00*/  F2I.U32.TRUNC.NTZ R18, R5 ;  /* 0x0000000500127305 */ /* 0x000522000020f000 */
[----:B------:R-:W-:Y:S01]  /*fd10*/  SHF.R.U64 R16, R7, UR7, R2 ;  /* 0x0000000707107c19 */ /* 0x000fe20008001202 */
[----:B---3--:R-:W-:Y:S01]  /*fd20*/  IMAD.MOV R4, RZ, RZ, -R4 ;  /* 0x000000ffff047224 */ /* 0x008fe200078e0a04 */
[----:B------:R-:W-:-:S03]  /*fd30*/  SHF.R.U32.HI R3, RZ, UR7, R2 ;  /* 0x00000007ff037c19 */ /* 0x000fc60008011602 */
[----:B0-----:R-:W-:Y:S01]  /*fd40*/  IMAD R12, R17, R4, R12 ;  /* 0x00000004110c7224 */ /* 0x001fe200078e020c */
[--C-:B------:R-:W-:Y:S02]  /*fd50*/  SHF.R.U64 R13, R16, UR5, R3.reuse ;  /* 0x00000005100d7c19 */ /* 0x100fe40008001203 */
[----:B------:R-:W-:-:S03]  /*fd60*/  SHF.R.U32.HI R15, RZ, UR5, R3 ;  /* 0x00000005ff0f7c19 */ /* 0x000fc60008011603 */
[----:B------:R-:W-:Y:S02]  /*fd70*/  IMAD.MOV.U32 R2, RZ, RZ, R13 ;  /* 0x000000ffff027224 */ /* 0x000fe400078e000d */
[----:B------:R-:W-:Y:S01]  /*fd80*/  IMAD.MOV.U32 R3, RZ, RZ, R15 ;  /* 0x000000ffff037224 */ /* 0x000fe200078e000f */
[----:B-12-4-:R-:W-:Y:S06]  /*fd90*/  @!P1 BRA `(.L_x_314) ;  /* 0x0000000000289947 */ /* 0x016fec0003800000 */
[----:B------:R-:W-:Y:S02]  /*fda0*/  ULDC UR5, c[0x0][0x64c] ;  /* 0x0001930000057ab9 */ /* 0x000fe40000000800 */
[----:B------:R-:W-:-:S05]  /*fdb0*/  IADD3 R3, P1, R13, UR5, RZ ;  /* 0x000000050d037c10 */ /* 0x000fca000ff3e0ff */
[----:B------:R-:W-:-:S04]  /*fdc0*/  IMAD.X R15, RZ, RZ, R15, P1 ;  /* 0x000000ffff0f7224 */ /* 0x000fc800008e060f */
[----:B------:R-:W-:-:S04]  /*fdd0*/  IMAD.WIDE.U32 R4, R15, UR8, RZ ;  /* 0x000000080f047c25 */ /* 0x000fc8000f8e00ff */
[----:B------:R-:W-:-:S04]  /*fde0*/  IMAD.WIDE.U32 R4, P1, R3, UR9, R4 ;  /* 0x0000000903047c25 */ /* 0x000fc8000f820004 */
[----:B------:R-:W-:-:S04]  /*fdf0*/  IMAD.WIDE.U32 R2, R3, UR8, RZ ;  /* 0x0000000803027c25 */ /* 0x000fc8000f8e00ff */
[----:B------:R-:W-:Y:S01]  /*fe00*/  IMAD.MOV.U32 R2, RZ, RZ, R5 ;  /* 0x000000ffff027224 */ /* 0x000fe200078e0005 */
[----:B------:R-:W-:Y:S01]  /*fe10*/  IADD3 RZ, P4, R3, R4, RZ ;  /* 0x0000000403ff7210 */ /* 0x000fe20007f9e0ff */
[----:B------:R-:W-:-:S04]  /*fe20*/  IMAD.X R3, RZ, RZ, RZ, P1 ;  /* 0x000000ffff037224 */ /* 0x000fc800008e06ff */
[----:B------:R-:W-:-:S08]  /*fe30*/  IMAD.WIDE.U32.X R2, R15, UR9, R2, P4 ;  /* 0x000000090f027c25 */ /* 0x000fd0000a0e0402 */
.L_x_314:
[----:B------:R-:W-:Y:S01]  /*fe40*/  ULDC UR5, c[0x0][0x648] ;  /* 0x0001920000057ab9 */ /* 0x000fe20000000800 */
[----:B------:R-:W-:Y:S01]  /*fe50*/  IMAD.MOV R18, RZ, RZ, -R18 ;  /* 0x000000ffff127224 */ /* 0x000fe200078e0a12 */
[----:B------:R-:W-:Y:S01]  /*fe60*/  SHF.R.U64 R3, R2, UR5, R3 ;  /* 0x0000000502037c19 */ /* 0x000fe20008001203 */
[----:B------:R-:W-:Y:S01]  /*fe70*/  ULDC UR5, c[0x0][0x638] ;  /* 0x00018e0000057ab9 */ /* 0x000fe20000000800 */
[----:B------:R-:W-:Y:S01]  /*fe80*/  LOP3.LUT R2, R16, UR19, RZ, 0xc0, !PT ;  /* 0x0000001310027c12 */ /* 0x000fe2000f8ec0ff */
[----:B------:R-:W-:Y:S01]  /*fe90*/  @P3 IMAD R12, R14, R18, R11 ;  /* 0x000000120e0c3224 */ /* 0x000fe200078e020b */
[----:B------:R-:W-:Y:S01]  /*fea0*/  ULDC UR6, c[0x0][0x610] ;  /* 0x0001840000067ab9 */ /* 0x000fe20000000800 */
[----:B------:R-:W-:Y:S02]  /*feb0*/  IMAD.MOV R4, RZ, RZ, -R3 ;  /* 0x000000ffff047224 */ /* 0x000fe400078e0a03 */
[----:B------:R-:W-:Y:S01]  /*fec0*/  IMAD R3, R3, UR22, R2 ;  /* 0x0000001603037c24 */ /* 0x000fe2000f8e0202 */
[----:B------:R-:W-:Y:S01]  /*fed0*/  LOP3.LUT R2, R7, UR4, RZ, 0xc0, !PT ;  /* 0x0000000407027c12 */ /* 0x000fe2000f8ec0ff */
[----:B------:R-:W-:Y:S01]  /*fee0*/  IMAD R13, R4, UR5, R13 ;  /* 0x00000005040d7c24 */ /* 0x000fe2000f8e020d */
[----:B------:R-:W-:Y:S01]  /*fef0*/  ULDC UR5, c[0x0][0x600] ;  /* 0x0001800000057ab9 */ /* 0x000fe20000000800 */
[----:B------:R-:W-:-:S02]  /*ff00*/  IMAD.MOV.U32 R5, RZ, RZ, 0x1 ;  /* 0x00000001ff057424 */ /* 0x000fc400078e00ff */
[----:B------:R-:W-:Y:S02]  /*ff10*/  IMAD R3, R3, UR6, R12 ;  /* 0x0000000603037c24 */ /* 0x000fe4000f8e020c */
[--C-:B------:R-:W-:Y:S01]  /*ff20*/  IMAD R4, R13, UR5, R2.reuse ;  /* 0x000000050d047c24 */ /* 0x100fe2000f8e0202 */
[----:B------:R-:W-:-:S04]  /*ff30*/  PRMT R2, R5, 0x7610, R2 ;  /* 0x0000761005027816 */ /* 0x000fc80000000002 */
[----:B------:R-:W-:Y:S02]  /*ff40*/  SEL R5, R4, R3, !P3 ;  /* 0x0000000304057207 */ /* 0x000fe40005800000 */
[----:B------:R-:W-:-:S03]  /*ff50*/  SEL R3, R3, R4, !P3 ;  /* 0x0000000403037207 */ /* 0x000fc60005800000 */
[----:B------:R1:W-:Y:S04]  /*ff60*/  STL [R1+0x8c], R5 ;  /* 0x00008c0501007387 */ /* 0x0003e80000100800 */
[----:B------:R1:W-:Y:S04]  /*ff70*/  STL [R1+0x78], R6 ;  /* 0x0000780601007387 */ /* 0x0003e80000100800 */
[----:B------:R1:W-:Y:S02]  /*ff80*/  STL [R1+0x88], R3 ;  /* 0x0000880301007387 */ /* 0x0003e40000100800 */
.L_x_312:
[----:B------:R-:W-:Y:S05]  /*ff90*/  BSYNC B1 ;  /* 0x0000000000017941 */ /* 0x000fea0003800000 */
.L_x_311:
[----:B------:R-:W-:-:S13]  /*ffa0*/  LOP3.LUT P1, RZ, R2, 0xff, RZ, 0xc0, !PT ;  /* 0x000000ff02ff7812 */ /* 0x000fda000782c0ff */
[----:B------:R-:W-:Y:S05]  /*ffb0*/  @P1 BRA `(.L_x_315) ;  /* 0xfffffff000f41947 */ /* 0x000fea000383ffff */
[----:B------:R-:W-:Y:S05]  /*ffc0*/  BSYNC B0 ;  /* 0x0000000000007941 */ /* 0x000fea0003800000 */
.L_x_303:
[----:B------:R-:W-:-:S03]  /*ffd0*/  UMOV UR5, 0xffffffff ;  /* 0xffffffff00057882 */ /* 0x000fc60000000000 */
[----:B------:R-:W-:Y:S05]  /*ffe0*/  BRA.DIV UR5, `(.L_x_316) ;  /* 0x0000000e05e07947 */ /* 0x000fea000b800000 */
[----:B------:R-:W-:-:S13]  /*fff0*/  ELECT P0, URZ, PT ;  /* 0x00000000003f782f */ /* 0x000fda0003800000 */
.L_x_350:
[----:B------:R-:W-:Y:S04]  /*10000*/  BSSY B0, `(.L_x_317) ;  /* 0x00000ce000007945 */ /* 0x000fe80003800000 */
[----:B------:R-:W-:Y:S05]  /*10010*/  @!P0 BRA `(.L_x_318) ;  /* 0x0000000c00308947 */ /* 0x000fea0003800000 */
[----:B------:R-:W-:-:S04]  /*10020*/  ULOP3.LUT UR5, UR13, 0x2, URZ, 0xfc, !UPT ;  /* 0x000000020d057892 */ /* 0x000fc8000f8efc3f */
[----:B------:R-:W-:-:S06]  /*10030*/  UISETP.NE.AND UP0, UPT, UR5, 0x3, UPT ;  /* 0x000000030500788c */ /* 0x000fcc000bf05270 */
[----:B------:R-:W-:-:S13]  /*10040*/  PLOP3.LUT P0, PT, PT, PT, UP0, 0x80, 0x0 ;  /* 0x000000000000781c */ /* 0x000fda0003f0f008 */
[----:B------:R-:W-:Y:S05]  /*10050*/  @!P0 BRA `(.L_x_319) ;  /* 0x0000000000048947 */ /* 0x000fea0003800000 */
[----:B------:R-:W-:Y:S01]  /*10060*/  BPT.TRAP 0x1 ;  /* 0x000000040000795c */ /* 0x000fe20000300000 */
.L_x_319:
[----:B01----:R-:W0:Y:S01]  /*10070*/  S2R R3, SR_CgaCtaId ;  /* 0x0000000000037919 */ /* 0x003e220000008800 */
[----:B------:R-:W-:-:S04]  /*10080*/  MOV R2, 0x400 ;  /* 0x0000040000027802 */ /* 0x000fc80000000f00 */
[----:B0-----:R-:W-:Y:S02]  /*10090*/  LEA R3, R3, R2, 0x18 ;  /* 0x0000000203037211 */ /* 0x001fe400078ec0ff */
[----:B------:R-:W-:-:S03]  /*100a0*/  SHF.L.U32 R2, R0, 0x1f, RZ ;  /* 0x0000001f00027819 */ /* 0x000fc600000006ff */
[----:B------:R-:W-:-:S04]  /*100b0*/  VIADD R3, R3, 0xb0 ;  /* 0x000000b003037836 */ /* 0x000fc80000000000 */
[C---:B------:R-:W-:Y:S02]  /*100c0*/  IMAD R7, R8.reuse, 0x8, R3 ;  /* 0x0000000808077824 */ /* 0x040fe400078e0203 */
[----:B------:R-:W-:Y:S02]  /*100d0*/  VIADD R8, R8, 0x1 ;  /* 0x0000000108087836 */ /* 0x000fe40000000000 */
[----:B------:R-:W0:Y:S03]  /*100e0*/  SYNCS.PHASECHK.TRANS64.TRYWAIT P0, [R7+URZ], R2 ;  /* 0x00000002070075a7 */ /* 0x000e26000800017f */
[----:B------:R-:W-:-:S04]  /*100f0*/  ISETP.NE.AND P1, PT, R8, 0x16, PT ;  /* 0x000000160800780c */ /* 0x000fc80003f25270 */
[----:B------:R-:W-:Y:S02]  /*10100*/  SEL R5, RZ, 0x1, P1 ;  /* 0x00000001ff057807 */ /* 0x000fe40000800000 */
[----:B------:R-:W-:Y:S02]  /*10110*/  SEL R8, R8, RZ, P1 ;  /* 0x000000ff08087207 */ /* 0x000fe40000800000 */
[----:B------:R-:W-:-:S03]  /*10120*/  LOP3.LUT R5, R0, R5, RZ, 0x3c, !PT ;  /* 0x0000000500057212 */ /* 0x000fc600078e3cff */
[----:B------:R-:W-:Y:S01]  /*10130*/  IMAD R9, R8, 0x8, R3 ;  /* 0x0000000808097824 */ /* 0x000fe200078e0203 */
[----:B------:R-:W-:Y:S01]  /*10140*/  SHF.L.U32 R4, R5, 0x1f, RZ ;  /* 0x0000001f05047819 */ /* 0x000fe200000006ff */
[----:B0-----:R-:W-:Y:S06]  /*10150*/  @!P0 BRA `(.L_x_320) ;  /* 0x0000000c00a88947 */ /* 0x001fec0003800000 */
.L_x_351:
[----:B------:R-:W1:Y:S01]  /*10160*/  SYNCS.PHASECHK.TRANS64.TRYWAIT P0, [R9+URZ], R4 ;  /* 0x00000004090075a7 */ /* 0x000e62000800017f */
[----:B------:R-:W-:-:S05]  /*10170*/  VIADD R0, R8, 0x1 ;  /* 0x0000000108007836 */ /* 0x000fca0000000000 */
[----:B------:R-:W-:-:S04]  /*10180*/  ISETP.NE.AND P1, PT, R0, 0x16, PT ;  /* 0x000000160000780c */ /* 0x000fc80003f25270 */
[----:B0-----:R-:W-:Y:S02]  /*10190*/  SEL R2, RZ, 0x1, P1 ;  /* 0x00000001ff027807 */ /* 0x001fe40000800000 */
[----:B------:R-:W-:Y:S02]  /*101a0*/  SEL R0, R0, RZ, P1 ;  /* 0x000000ff00007207 */ /* 0x000fe40000800000 */
[----:B------:R-:W-:-:S03]  /*101b0*/  LOP3.LUT R7, R5, R2, RZ, 0x3c, !PT ;  /* 0x0000000205077212 */ /* 0x000fc600078e3cff */
[----:B------:R-:W-:Y:S01]  /*101c0*/  IMAD R6, R0, 0x8, R3 ;  /* 0x0000000800067824 */ /* 0x000fe200078e0203 */
[----:B------:R-:W-:Y:S01]  /*101d0*/  SHF.L.U32 R5, R7, 0x1f, RZ ;  /* 0x0000001f07057819 */ /* 0x000fe200000006ff */
[----:B-1----:R-:W-:Y:S06]  /*101e0*/  @!P0 BRA `(.L_x_321) ;  /* 0x0000000c00988947 */ /* 0x002fec0003800000 */
.L_x_352:
[----:B------:R-:W1:Y:S01]  /*101f0*/  SYNCS.PHASECHK.TRANS64.TRYWAIT P0, [R6+URZ], R5 ;  /* 0x00000005060075a7 */ /* 0x000e62000800017f */
[----:B------:R-:W-:-:S05]  /*10200*/  VIADD R0, R0, 0x1 ;  /* 0x0000000100007836 */ /* 0x000fca0000000000 */
[----:B------:R-:W-:-:S04]  /*10210*/  ISETP.NE.AND P1, PT, R0, 0x16, PT ;  /* 0x000000160000780c */ /* 0x000fc80003f25270 */
[----:B------:R-:W-:Y:S02]  /*10220*/  SEL R2, RZ, 0x1, P1 ;  /* 0x00000001ff027807 */ /* 0x000fe40000800000 */
[----:B------:R-:W-:Y:S02]  /*10230*/  SEL R0, R0, RZ, P1 ;  /* 0x000000ff00007207 */ /* 0x000fe40000800000 */
[----:B------:R-:W-:-:S03]  /*10240*/  LOP3.LUT R7, R7, R2, RZ, 0x3c, !PT ;  /* 0x0000000207077212 */ /* 0x000fc600078e3cff */
[----:B0-----:R-:W-:Y:S01]  /*10250*/  IMAD R9, R0, 0x8, R3 ;  /* 0x0000000800097824 */ /* 0x001fe200078e0203 */
[----:B------:R-:W-:Y:S01]  /*10260*/  SHF.L.U32 R4, R7, 0x1f, RZ ;  /* 0x0000001f07047819 */ /* 0x000fe200000006ff */
[----:B-1----:R-:W-:Y:S06]  /*10270*/  @!P0 BRA `(.L_x_322) ;  /* 0x0000000c00888947 */ /* 0x002fec0003800000 */
.L_x_353:
        /* <DEDUP_REMOVED lines=9> */
.L_x_354:
        /* <DEDUP_REMOVED lines=9> */
.L_x_355:
        /* <DEDUP_REMOVED lines=9> */
.L_x_356:
        /* <DEDUP_REMOVED lines=9> */
.L_x_357:
        /* <DEDUP_REMOVED lines=9> */
.L_x_358:
        /* <DEDUP_REMOVED lines=9> */
.L_x_359:
        /* <DEDUP_REMOVED lines=9> */
.L_x_360:
        /* <DEDUP_REMOVED lines=9> */
.L_x_361:
        /* <DEDUP_REMOVED lines=9> */
.L_x_362:
        /* <DEDUP_REMOVED lines=9> */
.L_x_363:
        /* <DEDUP_REMOVED lines=9> */
.L_x_364:
        /* <DEDUP_REMOVED lines=9> */
.L_x_365:
        /* <DEDUP_REMOVED lines=9> */
.L_x_366:
        /* <DEDUP_REMOVED lines=9> */
.L_x_367:
        /* <DEDUP_REMOVED lines=9> */
.L_x_368:
        /* <DEDUP_REMOVED lines=9> */
.L_x_369:
        /* <DEDUP_REMOVED lines=9> */
.L_x_370:
[----:B------:R-:W1:Y:S01]  /*10c10*/  SYNCS.PHASECHK.TRANS64.TRYWAIT P0, [R6+URZ], R5 ;  /* 0x00000005060075a7 */ /* 0x000e62000800017f */
[----:B------:R-:W-:-:S05]  /*10c20*/  VIADD R0, R0, 0x1 ;  /* 0x0000000100007836 */ /* 0x000fca0000000000 */
[----:B------:R-:W-:-:S04]  /*10c30*/  ISETP.NE.AND P1, PT, R0, 0x16, PT ;  /* 0x000000160000780c */ /* 0x000fc80003f25270 */
[----:B------:R-:W-:Y:S02]  /*10c40*/  SEL R2, RZ, 0x1, P1 ;  /* 0x00000001ff027807 */ /* 0x000fe40000800000 */
[----:B------:R-:W-:Y:S02]  /*10c50*/  SEL R0, R0, RZ, P1 ;  /* 0x000000ff00007207 */ /* 0x000fe40000800000 */
[----:B------:R-:W-:Y:S01]  /*10c60*/  LOP3.LUT R2, R7, R2, RZ, 0x3c, !PT ;  /* 0x0000000207027212 */ /* 0x000fe200078e3cff */
[----:B-1----:R-:W-:Y:S06]  /*10c70*/  @!P0 BRA `(.L_x_340) ;  /* 0x0000000800708947 */ /* 0x002fec0003800000 */
.L_x_371:
[----:B------:R-:W-:Y:S01]  /*10c80*/  IMAD R3, R0, 0x8, R3 ;  /* 0x0000000800037824 */ /* 0x000fe200078e0203 */
[----:B------:R-:W-:-:S07]  /*10c90*/  SHF.L.U32 R0, R2, 0x1f, RZ ;  /* 0x0000001f02007819 */ /* 0x000fce00000006ff */
.L_x_341:
[----:B--2---:R2:W3:Y:S02]  /*10ca0*/  SYNCS.PHASECHK.TRANS64.TRYWAIT P0, [R3+URZ], R0 ;  /* 0x00000000030075a7 */ /* 0x0044e4000800017f */
[----:B---3--:R-:W-:Y:S05]  /*10cb0*/  @!P0 NANOSLEEP.SYNCS 0x989680 ;  /* 0x009896800000895d */ /* 0x008fea0003900000 */
[----:B------:R-:W3:Y:S02]  /*10cc0*/  @!P0 SYNCS.PHASECHK.TRANS64 P0, [R3+URZ], R0 ;  /* 0x00000000030085a7 */ /* 0x000ee4000800007f */
[----:B---3--:R-:W-:Y:S05]  /*10cd0*/  @!P0 BRA `(.L_x_341) ;  /* 0xfffffffc00f08947 */ /* 0x008fea000383ffff */
.L_x_318:
[----:B------:R-:W-:Y:S05]  /*10ce0*/  BSYNC B0 ;  /* 0x0000000000007941 */ /* 0x000fea0003800000 */
.L_x_317:
[----:B------:R-:W-:Y:S05]  /*10cf0*/  EXIT ;  /* 0x000000000000794d */ /* 0x000fea0003800000 */
.L_x_20:
[----:B----4-:R-:W-:-:S04]  /*10d00*/  IMAD.U32 R3, RZ, RZ, UR17 ;  /* 0x00000011ff037e24 */ /* 0x010fc8000f8e00ff */
[----:B------:R4:W0:Y:S03]  /*10d10*/  SYNCS.PHASECHK.TRANS64.TRYWAIT P1, [R3+URZ+-0x8], R0 ;  /* 0xfffff800030075a7 */ /* 0x000826000802017f */
[----:B0-----:R-:W-:Y:S05]  /*10d20*/  @!P1 NANOSLEEP.SYNCS 0x989680 ;  /* 0x009896800000995d */ /* 0x001fea0003900000 */
[----:B------:R-:W0:Y:S02]  /*10d30*/  @!P1 SYNCS.PHASECHK.TRANS64 P1, [R3+URZ+-0x8], R0 ;  /* 0xfffff800030095a7 */ /* 0x000e24000802007f */
[----:B0-----:R-:W-:Y:S05]  /*10d40*/  @!P1 BRA `(.L_x_20) ;  /* 0xfffffffc00ec9947 */ /* 0x001fea000383ffff */
[----:B------:R-:W-:Y:S05]  /*10d50*/  BRA `(.L_x_342) ;  /* 0xffffff0c002c7947 */ /* 0x000fea000383ffff */
.L_x_25:
[----:B-1----:R-:W-:-:S04]  /*10d60*/  IMAD.U32 R3, RZ, RZ, UR6 ;  /* 0x00000006ff037e24 */ /* 0x002fc8000f8e00ff */
[----:B------:R1:W2:Y:S03]  /*10d70*/  SYNCS.PHASECHK.TRANS64.TRYWAIT P1, [R3+URZ], R0 ;  /* 0x00000000030075a7 */ /* 0x0002a6000802017f */
[----:B--2---:R-:W-:Y:S05]  /*10d80*/  @!P1 NANOSLEEP.SYNCS 0x989680 ;  /* 0x009896800000995d */ /* 0x004fea0003900000 */
[----:B------:R-:W2:Y:S02]  /*10d90*/  @!P1 SYNCS.PHASECHK.TRANS64 P1, [R3+URZ], R0 ;  /* 0x00000000030095a7 */ /* 0x000ea4000802007f */
[----:B--2---:R-:W-:Y:S05]  /*10da0*/  @!P1 BRA `(.L_x_25) ;  /* 0xfffffffc00ec9947 */ /* 0x004fea000383ffff */
[----:B------:R-:W-:Y:S05]  /*10db0*/  BRA `(.L_x_24) ;  /* 0xffffff1400987947 */ /* 0x000fea000383ffff */
.L_x_31:
[----:B-----5:R1:W-:Y:S02]  /*10dc0*/  STL [R1+0xa0], R0 ;  /* 0x0000a00001007387 */ /* 0x0203e40000100800 */
[----:B-1----:R-:W-:-:S04]  /*10dd0*/  IMAD.U32 R0, RZ, RZ, UR9 ;  /* 0x00000009ff007e24 */ /* 0x002fc8000f8e00ff */
[----:B------:R1:W3:Y:S03]  /*10de0*/  SYNCS.PHASECHK.TRANS64.TRYWAIT P1, [R0+URZ], R229 ;  /* 0x000000e5000075a7 */ /* 0x0002e6000802017f */
[----:B---3--:R-:W-:Y:S05]  /*10df0*/  @!P1 NANOSLEEP.SYNCS 0x989680 ;  /* 0x009896800000995d */ /* 0x008fea0003900000 */
[----:B------:R1:W3:Y:S02]  /*10e00*/  @!P1 SYNCS.PHASECHK.TRANS64 P1, [R0+URZ], R229 ;  /* 0x000000e5000095a7 */ /* 0x0002e4000802007f */
[----:B-1----:R1:W5:Y:S02]  /*10e10*/  LDL.LU R0, [R1+0xa0] ;  /* 0x0000a00001007983 */ /* 0x0023640000300800 */
[----:B-1-3--:R-:W-:Y:S05]  /*10e20*/  @!P1 BRA `(.L_x_31) ;  /* 0xfffffffc00e49947 */ /* 0x00afea000383ffff */
[----:B------:R-:W-:Y:S05]  /*10e30*/  BRA `(.L_x_30) ;  /* 0xffffff2400ec7947 */ /* 0x000fea000383ffff */
.L_x_39:
[----:B0-----:R-:W-:-:S04]  /*10e40*/  IMAD.U32 R25, RZ, RZ, UR17 ;  /* 0x00000011ff197e24 */ /* 0x001fc8000f8e00ff */
[----:B------:R0:W3:Y:S03]  /*10e50*/  SYNCS.PHASECHK.TRANS64.TRYWAIT P1, [R25+URZ+0x8], R24 ;  /* 0x00000818190075a7 */ /* 0x0000e6000802017f */
[----:B---3--:R-:W-:Y:S05]  /*10e60*/  @!P1 NANOSLEEP.SYNCS 0x989680 ;  /* 0x009896800000995d */ /* 0x008fea0003900000 */
[----:B------:R-:W3:Y:S02]  /*10e70*/  @!P1 SYNCS.PHASECHK.TRANS64 P1, [R25+URZ+0x8], R24 ;  /* 0x00000818190095a7 */ /* 0x000ee4000802007f */
[----:B---3--:R-:W-:Y:S05]  /*10e80*/  @!P1 BRA `(.L_x_39) ;  /* 0xfffffffc00ec9947 */ /* 0x008fea000383ffff */
[----:B------:R-:W-:Y:S05]  /*10e90*/  BRA `(.L_x_343) ;  /* 0xffffff4800d07947 */ /* 0x000fea000383ffff */
.L_x_304:
[----:B------:R-:W-:Y:S01]  /*10ea0*/  BSSY B1, `(.L_x_344) ;  /* 0x0000006000017945 */ /* 0x000fe20003800000 */
[----:B------:R-:W-:-:S07]  /*10eb0*/  IMAD.MOV.U32 R2, RZ, RZ, -0x1 ;  /* 0xffffffffff027424 */ /* 0x000fce00078e00ff */
[----:B------:R-:W-:Y:S05]  /*10ec0*/  WARPSYNC.COLLECTIVE R2, `(.L_x_345) ;  /* 0x00000000020c7348 */ /* 0x000fea0003c00000 */
[----:B------:R-:W-:Y:S02]  /*10ed0*/  ELECT P1, UR62, PT ;  /* 0x00000000003e782f */ /* 0x000fe40003820000 */
[----:B------:R-:W-:Y:S01]  /*10ee0*/  MOV R2, UR62 ;  /* 0x0000003e00027c02 */ /* 0x000fe20008000f00 */
[----:B------:R-:W-:Y:S10]  /*10ef0*/  ENDCOLLECTIVE ;  /* 0x000000000000791b */ /* 0x000ff40003800000 */
.L_x_345:
[----:B------:R-:W-:Y:S05]  /*10f00*/  BSYNC B1 ;  /* 0x0000000000017941 */ /* 0x000fea0003800000 */
.L_x_344:
[----:B------:R-:W-:Y:S05]  /*10f10*/  BRA `(.L_x_346) ;  /* 0xffffffe400287947 */ /* 0x000fea000383ffff */
.L_x_307:
[----:B0-----:R0:W1:Y:S02]  /*10f20*/  SYNCS.PHASECHK.TRANS64.TRYWAIT P1, [R12+URZ+0xb0], R3 ;  /* 0x0000b0030c0075a7 */ /* 0x001064000802017f */
[----:B-1----:R-:W-:Y:S05]  /*10f30*/  @!P1 NANOSLEEP.SYNCS 0x989680 ;  /* 0x009896800000995d */ /* 0x002fea0003900000 */
[----:B------:R-:W1:Y:S02]  /*10f40*/  @!P1 SYNCS.PHASECHK.TRANS64 P1, [R12+URZ+0xb0], R3 ;  /* 0x0000b0030c0095a7 */ /* 0x000e64000802007f */
[----:B-1----:R-:W-:Y:S05]  /*10f50*/  @!P1 BRA `(.L_x_307) ;  /* 0xfffffffc00f09947 */ /* 0x002fea000383ffff */
[----:B------:R-:W-:Y:S05]  /*10f60*/  BRA `(.L_x_347) ;  /* 0xffffffe4006c7947 */ /* 0x000fea000383ffff */
.L_x_316:
[----:B------:R-:W-:Y:S01]  /*10f70*/  BSSY B0, `(.L_x_348) ;  /* 0x0000006000007945 */ /* 0x000fe20003800000 */
[----:B------:R-:W-:-:S07]  /*10f80*/  IMAD.MOV.U32 R2, RZ, RZ, -0x1 ;  /* 0xffffffffff027424 */ /* 0x000fce00078e00ff */
[----:B01----:R-:W-:Y:S05]  /*10f90*/  WARPSYNC.COLLECTIVE R2, `(.L_x_349) ;  /* 0x00000000020c7348 */ /* 0x003fea0003c00000 */
[----:B------:R-:W-:Y:S02]  /*10fa0*/  ELECT P1, UR62, PT ;  /* 0x00000000003e782f */ /* 0x000fe40003820000 */
[----:B------:R-:W-:Y:S01]  /*10fb0*/  MOV R2, UR62 ;  /* 0x0000003e00027c02 */ /* 0x000fe20008000f00 */
[----:B01----:R-:W-:Y:S10]  /*10fc0*/  ENDCOLLECTIVE ;  /* 0x000000000000791b */ /* 0x003ff40003800000 */
.L_x_349:
[----:B------:R-:W-:Y:S05]  /*10fd0*/  BSYNC B0 ;  /* 0x0000000000007941 */ /* 0x000fea0003800000 */
.L_x_348:
[----:B------:R-:W-:Y:S01]  /*10fe0*/  PLOP3.LUT P0, PT, P1, PT, PT, 0x80, 0x0 ;  /* 0x000000000000781c */ /* 0x000fe20000f0f070 */
[----:B------:R-:W-:-:S12]  /*10ff0*/  BRA `(.L_x_350) ;  /* 0xfffffff000007947 */ /* 0x000fd8000383ffff */
.L_x_320:
[----:B0-----:R0:W1:Y:S02]  /*11000*/  SYNCS.PHASECHK.TRANS64.TRYWAIT P0, [R7+URZ], R2 ;  /* 0x00000002070075a7 */ /* 0x001064000800017f */
[----:B-1----:R-:W-:Y:S05]  /*11010*/  @!P0 NANOSLEEP.SYNCS 0x989680 ;  /* 0x009896800000895d */ /* 0x002fea0003900000 */
[----:B------:R-:W1:Y:S02]  /*11020*/  @!P0 SYNCS.PHASECHK.TRANS64 P0, [R7+URZ], R2 ;  /* 0x00000002070085a7 */ /* 0x000e64000800007f */
[----:B-1----:R-:W-:Y:S05]  /*11030*/  @!P0 BRA `(.L_x_320) ;  /* 0xfffffffc00f08947 */ /* 0x002fea000383ffff */
[----:B------:R-:W-:Y:S05]  /*11040*/  BRA `(.L_x_351) ;  /* 0xfffffff000447947 */ /* 0x000fea000383ffff */
.L_x_321:
[----:B0-----:R0:W1:Y:S02]  /*11050*/  SYNCS.PHASECHK.TRANS64.TRYWAIT P0, [R9+URZ], R4 ;  /* 0x00000004090075a7 */ /* 0x001064000800017f */
[----:B-1----:R-:W-:Y:S05]  /*11060*/  @!P0 NANOSLEEP.SYNCS 0x989680 ;  /* 0x009896800000895d */ /* 0x002fea0003900000 */
[----:B------:R-:W1:Y:S02]  /*11070*/  @!P0 SYNCS.PHASECHK.TRANS64 P0, [R9+URZ], R4 ;  /* 0x00000004090085a7 */ /* 0x000e64000800007f */
[----:B-1----:R-:W-:Y:S05]  /*11080*/  @!P0 BRA `(.L_x_321) ;  /* 0xfffffffc00f08947 */ /* 0x002fea000383ffff */
[----:B------:R-:W-:Y:S05]  /*11090*/  BRA `(.L_x_352) ;  /* 0xfffffff000547947 */ /* 0x000fea000383ffff */
.L_x_322:
[----:B0-----:R0:W1:Y:S02]  /*110a0*/  SYNCS.PHASECHK.TRANS64.TRYWAIT P0, [R6+URZ], R5 ;  /* 0x00000005060075a7 */ /* 0x001064000800017f */
[----:B-1----:R-:W-:Y:S05]  /*110b0*/  @!P0 NANOSLEEP.SYNCS 0x989680 ;  /* 0x009896800000895d */ /* 0x002fea0003900000 */
[----:B------:R-:W1:Y:S02]  /*110c0*/  @!P0 SYNCS.PHASECHK.TRANS64 P0, [R6+URZ], R5 ;  /* 0x00000005060085a7 */ /* 0x000e64000800007f */
[----:B-1----:R-:W-:Y:S05]  /*110d0*/  @!P0 BRA `(.L_x_322) ;  /* 0xfffffffc00f08947 */ /* 0x002fea000383ffff */
[----:B------:R-:W-:Y:S05]  /*110e0*/  BRA `(.L_x_353) ;  /* 0xfffffff000647947 */ /* 0x000fea000383ffff */
.L_x_323:
[----:B0-----:R0:W1:Y:S02]  /*110f0*/  SYNCS.PHASECHK.TRANS64.TRYWAIT P0, [R9+URZ], R4 ;  /* 0x00000004090075a7 */ /* 0x001064000800017f */
[----:B-1----:R-:W-:Y:S05]  /*11100*/  @!P0 NANOSLEEP.SYNCS 0x989680 ;  /* 0x009896800000895d */ /* 0x002fea0003900000 */
[----:B------:R-:W1:Y:S02]  /*11110*/  @!P0 SYNCS.PHASECHK.TRANS64 P0, [R9+URZ], R4 ;  /* 0x00000004090085a7 */ /* 0x000e64000800007f */
[----:B-1----:R-:W-:Y:S05]  /*11120*/  @!P0 BRA `(.L_x_323) ;  /* 0xfffffffc00f08947 */ /* 0x002fea000383ffff */
[----:B------:R-:W-:Y:S05]  /*11130*/  BRA `(.L_x_354) ;  /* 0xfffffff000747947 */ /* 0x000fea000383ffff */
.L_x_324:
[----:B0-----:R0:W1:Y:S02]  /*11140*/  SYNCS.PHASECHK.TRANS64.TRYWAIT P0, [R6+URZ], R5 ;  /* 0x00000005060075a7 */ /* 0x001064000800017f */
[----:B-1----:R-:W-:Y:S05]  /*11150*/  @!P0 NANOSLEEP.SYNCS 0x989680 ;  /* 0x009896800000895d */ /* 0x002fea0003900000 */
[----:B------:R-:W1:Y:S02]  /*11160*/  @!P0 SYNCS.PHASECHK.TRANS64 P0, [R6+URZ], R5 ;  /* 0x00000005060085a7 */ /* 0x000e64000800007f */
[----:B-1----:R-:W-:Y:S05]  /*11170*/  @!P0 BRA `(.L_x_324) ;  /* 0xfffffffc00f08947 */ /* 0x002fea000383ffff */
[----:B------:R-:W-:Y:S05]  /*11180*/  BRA `(.L_x_355) ;  /* 0xfffffff000847947 */ /* 0x000fea000383ffff */
.L_x_325:
[----:B0-----:R0:W1:Y:S02]  /*11190*/  SYNCS.PHASECHK.TRANS64.TRYWAIT P0, [R9+URZ], R4 ;  /* 0x00000004090075a7 */ /* 0x001064000800017f */
[----:B-1----:R-:W-:Y:S05]  /*111a0*/  @!P0 NANOSLEEP.SYNCS 0x989680 ;  /* 0x009896800000895d */ /* 0x002fea0003900000 */
[----:B------:R-:W1:Y:S02]  /*111b0*/  @!P0 SYNCS.PHASECHK.TRANS64 P0, [R9+URZ], R4 ;  /* 0x00000004090085a7 */ /* 0x000e64000800007f */
[----:B-1----:R-:W-:Y:S05]  /*111c0*/  @!P0 BRA `(.L_x_325) ;  /* 0xfffffffc00f08947 */ /* 0x002fea000383ffff */
[----:B------:R-:W-:Y:S05]  /*111d0*/  BRA `(.L_x_356) ;  /* 0xfffffff000947947 */ /* 0x000fea000383ffff */
.L_x_326:
[----:B0-----:R0:W1:Y:S02]  /*111e0*/  SYNCS.PHASECHK.TRANS64.TRYWAIT P0, [R6+URZ], R5 ;  /* 0x00000005060075a7 */ /* 0x001064000800017f */
[----:B-1----:R-:W-:Y:S05]  /*111f0*/  @!P0 NANOSLEEP.SYNCS 0x989680 ;  /* 0x009896800000895d */ /* 0x002fea0003900000 */
[----:B------:R-:W1:Y:S02]  /*11200*/  @!P0 SYNCS.PHASECHK.TRANS64 P0, [R6+URZ], R5 ;  /* 0x00000005060085a7 */ /* 0x000e64000800007f */
[----:B-1----:R-:W-:Y:S05]  /*11210*/  @!P0 BRA `(.L_x_326) ;  /* 0xfffffffc00f08947 */ /* 0x002fea000383ffff */
[----:B------:R-:W-:Y:S05]  /*11220*/  BRA `(.L_x_357) ;  /* 0xfffffff000a47947 */ /* 0x000fea000383ffff */
.L_x_327:
[----:B0-----:R0:W1:Y:S02]  /*11230*/  SYNCS.PHASECHK.TRANS64.TRYWAIT P0, [R9+URZ], R4 ;  /* 0x00000004090075a7 */ /* 0x001064000800017f */
[----:B-1----:R-:W-:Y:S05]  /*11240*/  @!P0 NANOSLEEP.SYNCS 0x989680 ;  /* 0x009896800000895d */ /* 0x002fea0003900000 */
[----:B------:R-:W1:Y:S02]  /*11250*/  @!P0 SYNCS.PHASECHK.TRANS64 P0, [R9+URZ], R4 ;  /* 0x00000004090085a7 */ /* 0x000e64000800007f */
[----:B-1----:R-:W-:Y:S05]  /*11260*/  @!P0 BRA `(.L_x_327) ;  /* 0xfffffffc00f08947 */ /* 0x002fea000383ffff */
[----:B------:R-:W-:Y:S05]  /*11270*/  BRA `(.L_x_358) ;  /* 0xfffffff000b47947 */ /* 0x000fea000383ffff */
.L_x_328:
[----:B0-----:R0:W1:Y:S02]  /*11280*/  SYNCS.PHASECHK.TRANS64.TRYWAIT P0, [R6+URZ], R5 ;  /* 0x00000005060075a7 */ /* 0x001064000800017f */
[----:B-1----:R-:W-:Y:S05]  /*11290*/  @!P0 NANOSLEEP.SYNCS 0x989680 ;  /* 0x009896800000895d */ /* 0x002fea0003900000 */
[----:B------:R-:W1:Y:S02]  /*112a0*/  @!P0 SYNCS.PHASECHK.TRANS64 P0, [R6+URZ], R5 ;  /* 0x00000005060085a7 */ /* 0x000e64000800007f */
[----:B-1----:R-:W-:Y:S05]  /*112b0*/  @!P0 BRA `(.L_x_328) ;  /* 0xfffffffc00f08947 */ /* 0x002fea000383ffff */
[----:B------:R-:W-:Y:S05]  /*112c0*/  BRA `(.L_x_359) ;  /* 0xfffffff000c47947 */ /* 0x000fea000383ffff */
.L_x_329:
[----:B0-----:R0:W1:Y:S02]  /*112d0*/  SYNCS.PHASECHK.TRANS64.TRYWAIT P0, [R9+URZ], R4 ;  /* 0x00000004090075a7 */ /* 0x001064000800017f */
[----:B-1----:R-:W-:Y:S05]  /*112e0*/  @!P0 NANOSLEEP.SYNCS 0x989680 ;  /* 0x009896800000895d */ /* 0x002fea0003900000 */
[----:B------:R-:W1:Y:S02]  /*112f0*/  @!P0 SYNCS.PHASECHK.TRANS64 P0, [R9+URZ], R4 ;  /* 0x00000004090085a7 */ /* 0x000e64000800007f */
[----:B-1----:R-:W-:Y:S05]  /*11300*/  @!P0 BRA `(.L_x_329) ;  /* 0xfffffffc00f08947 */ /* 0x002fea000383ffff */
[----:B------:R-:W-:Y:S05]  /*11310*/  BRA `(.L_x_360) ;  /* 0xfffffff000d47947 */ /* 0x000fea000383ffff */
.L_x_330:
[----:B0-----:R0:W1:Y:S02]  /*11320*/  SYNCS.PHASECHK.TRANS64.TRYWAIT P0, [R6+URZ], R5 ;  /* 0x00000005060075a7 */ /* 0x001064000800017f */
[----:B-1----:R-:W-:Y:S05]  /*11330*/  @!P0 NANOSLEEP.SYNCS 0x989680 ;  /* 0x009896800000895d */ /* 0x002fea0003900000 */
[----:B------:R-:W1:Y:S02]  /*11340*/  @!P0 SYNCS.PHASECHK.TRANS64 P0, [R6+URZ], R5 ;  /* 0x00000005060085a7 */ /* 0x000e64000800007f */
[----:B-1----:R-:W-:Y:S05]  /*11350*/  @!P0 BRA `(.L_x_330) ;  /* 0xfffffffc00f08947 */ /* 0x002fea000383ffff */
[----:B------:R-:W-:Y:S05]  /*11360*/  BRA `(.L_x_361) ;  /* 0xfffffff000e47947 */ /* 0x000fea000383ffff */
.L_x_331:
[----:B0-----:R0:W1:Y:S02]  /*11370*/  SYNCS.PHASECHK.TRANS64.TRYWAIT P0, [R9+URZ], R4 ;  /* 0x00000004090075a7 */ /* 0x001064000800017f */
[----:B-1----:R-:W-:Y:S05]  /*11380*/  @!P0 NANOSLEEP.SYNCS 0x989680 ;  /* 0x009896800000895d */ /* 0x002fea0003900000 */
[----:B------:R-:W1:Y:S02]  /*11390*/  @!P0 SYNCS.PHASECHK.TRANS64 P0, [R9+URZ], R4 ;  /* 0x00000004090085a7 */ /* 0x000e64000800007f */
[----:B-1----:R-:W-:Y:S05]  /*113a0*/  @!P0 BRA `(.L_x_331) ;  /* 0xfffffffc00f08947 */ /* 0x002fea000383ffff */
[----:B------:R-:W-:Y:S05]  /*113b0*/  BRA `(.L_x_362) ;  /* 0xfffffff000f47947 */ /* 0x000fea000383ffff */
.L_x_332:
[----:B0-----:R0:W1:Y:S02]  /*113c0*/  SYNCS.PHASECHK.TRANS64.TRYWAIT P0, [R6+URZ], R5 ;  /* 0x00000005060075a7 */ /* 0x001064000800017f */
[----:B-1----:R-:W-:Y:S05]  /*113d0*/  @!P0 NANOSLEEP.SYNCS 0x989680 ;  /* 0x009896800000895d */ /* 0x002fea0003900000 */
[----:B------:R-:W1:Y:S02]  /*113e0*/  @!P0 SYNCS.PHASECHK.TRANS64 P0, [R6+URZ], R5 ;  /* 0x00000005060085a7 */ /* 0x000e64000800007f */
[----:B-1----:R-:W-:Y:S05]  /*113f0*/  @!P0 BRA `(.L_x_332) ;  /* 0xfffffffc00f08947 */ /* 0x002fea000383ffff */
[----:B------:R-:W-:Y:S05]  /*11400*/  BRA `(.L_x_363) ;  /* 0xfffffff400047947 */ /* 0x000fea000383ffff */
.L_x_333:
[----:B0-----:R0:W1:Y:S02]  /*11410*/  SYNCS.PHASECHK.TRANS64.TRYWAIT P0, [R9+URZ], R4 ;  /* 0x00000004090075a7 */ /* 0x001064000800017f */
[----:B-1----:R-:W-:Y:S05]  /*11420*/  @!P0 NANOSLEEP.SYNCS 0x989680 ;  /* 0x009896800000895d */ /* 0x002fea0003900000 */
[----:B------:R-:W1:Y:S02]  /*11430*/  @!P0 SYNCS.PHASECHK.TRANS64 P0, [R9+URZ], R4 ;  /* 0x00000004090085a7 */ /* 0x000e64000800007f */
[----:B-1----:R-:W-:Y:S05]  /*11440*/  @!P0 BRA `(.L_x_333) ;  /* 0xfffffffc00f08947 */ /* 0x002fea000383ffff */
[----:B------:R-:W-:Y:S05]  /*11450*/  BRA `(.L_x_364) ;  /* 0xfffffff400147947 */ /* 0x000fea000383ffff */
.L_x_334:
[----:B0-----:R0:W1:Y:S02]  /*11460*/  SYNCS.PHASECHK.TRANS64.TRYWAIT P0, [R6+URZ], R5 ;  /* 0x00000005060075a7 */ /* 0x001064000800017f */
[----:B-1----:R-:W-:Y:S05]  /*11470*/  @!P0 NANOSLEEP.SYNCS 0x989680 ;  /* 0x009896800000895d */ /* 0x002fea0003900000 */
[----:B------:R-:W1:Y:S02]  /*11480*/  @!P0 SYNCS.PHASECHK.TRANS64 P0, [R6+URZ], R5 ;  /* 0x00000005060085a7 */ /* 0x000e64000800007f */
[----:B-1----:R-:W-:Y:S05]  /*11490*/  @!P0 BRA `(.L_x_334) ;  /* 0xfffffffc00f08947 */ /* 0x002fea000383ffff */
[----:B------:R-:W-:Y:S05]  /*114a0*/  BRA `(.L_x_365) ;  /* 0xfffffff400247947 */ /* 0x000fea000383ffff */
.L_x_335:
[----:B0-----:R0:W1:Y:S02]  /*114b0*/  SYNCS.PHASECHK.TRANS64.TRYWAIT P0, [R9+URZ], R4 ;  /* 0x00000004090075a7 */ /* 0x001064000800017f */
[----:B-1----:R-:W-:Y:S05]  /*114c0*/  @!P0 NANOSLEEP.SYNCS 0x989680 ;  /* 0x009896800000895d */ /* 0x002fea0003900000 */
[----:B------:R-:W1:Y:S02]  /*114d0*/  @!P0 SYNCS.PHASECHK.TRANS64 P0, [R9+URZ], R4 ;  /* 0x00000004090085a7 */ /* 0x000e64000800007f */
[----:B-1----:R-:W-:Y:S05]  /*114e0*/  @!P0 BRA `(.L_x_335) ;  /* 0xfffffffc00f08947 */ /* 0x002fea000383ffff */
[----:B------:R-:W-:Y:S05]  /*114f0*/  BRA `(.L_x_366) ;  /* 0xfffffff400347947 */ /* 0x000fea000383ffff */
.L_x_336:
[----:B0-----:R0:W1:Y:S02]  /*11500*/  SYNCS.PHASECHK.TRANS64.TRYWAIT P0, [R6+URZ], R5 ;  /* 0x00000005060075a7 */ /* 0x001064000800017f */
[----:B-1----:R-:W-:Y:S05]  /*11510*/  @!P0 NANOSLEEP.SYNCS 0x989680 ;  /* 0x009896800000895d */ /* 0x002fea0003900000 */
[----:B------:R-:W1:Y:S02]  /*11520*/  @!P0 SYNCS.PHASECHK.TRANS64 P0, [R6+URZ], R5 ;  /* 0x00000005060085a7 */ /* 0x000e64000800007f */
[----:B-1----:R-:W-:Y:S05]  /*11530*/  @!P0 BRA `(.L_x_336) ;  /* 0xfffffffc00f08947 */ /* 0x002fea000383ffff */
[----:B------:R-:W-:Y:S05]  /*11540*/  BRA `(.L_x_367) ;  /* 0xfffffff400447947 */ /* 0x000fea000383ffff */
.L_x_337:
[----:B0-----:R0:W1:Y:S02]  /*11550*/  SYNCS.PHASECHK.TRANS64.TRYWAIT P0, [R9+URZ], R4 ;  /* 0x00000004090075a7 */ /* 0x001064000800017f */
[----:B-1----:R-:W-:Y:S05]  /*11560*/  @!P0 NANOSLEEP.SYNCS 0x989680 ;  /* 0x009896800000895d */ /* 0x002fea0003900000 */
[----:B------:R-:W1:Y:S02]  /*11570*/  @!P0 SYNCS.PHASECHK.TRANS64 P0, [R9+URZ], R4 ;  /* 0x00000004090085a7 */ /* 0x000e64000800007f */
[----:B-1----:R-:W-:Y:S05]  /*11580*/  @!P0 BRA `(.L_x_337) ;  /* 0xfffffffc00f08947 */ /* 0x002fea000383ffff */
[----:B------:R-:W-:Y:S05]  /*11590*/  BRA `(.L_x_368) ;  /* 0xfffffff400547947 */ /* 0x000fea000383ffff */
.L_x_338:
[----:B0-----:R0:W1:Y:S02]  /*115a0*/  SYNCS.PHASECHK.TRANS64.TRYWAIT P0, [R6+URZ], R5 ;  /* 0x00000005060075a7 */ /* 0x001064000800017f */
[----:B-1----:R-:W-:Y:S05]  /*115b0*/  @!P0 NANOSLEEP.SYNCS 0x989680 ;  /* 0x009896800000895d */ /* 0x002fea0003900000 */
[----:B------:R-:W1:Y:S02]  /*115c0*/  @!P0 SYNCS.PHASECHK.TRANS64 P0, [R6+URZ], R5 ;  /* 0x00000005060085a7 */ /* 0x000e64000800007f */
[----:B-1----:R-:W-:Y:S05]  /*115d0*/  @!P0 BRA `(.L_x_338) ;  /* 0xfffffffc00f08947 */ /* 0x002fea000383ffff */
[----:B------:R-:W-:Y:S05]  /*115e0*/  BRA `(.L_x_369) ;  /* 0xfffffff400647947 */ /* 0x000fea000383ffff */
.L_x_339:
[----:B0-----:R0:W1:Y:S02]  /*115f0*/  SYNCS.PHASECHK.TRANS64.TRYWAIT P0, [R9+URZ], R4 ;  /* 0x00000004090075a7 */ /* 0x001064000800017f */
[----:B-1----:R-:W-:Y:S05]  /*11600*/  @!P0 NANOSLEEP.SYNCS 0x989680 ;  /* 0x009896800000895d */ /* 0x002fea0003900000 */
[----:B------:R-:W1:Y:S02]  /*11610*/  @!P0 SYNCS.PHASECHK.TRANS64 P0, [R9+URZ], R4 ;  /* 0x00000004090085a7 */ /* 0x000e64000800007f */
[----:B-1----:R-:W-:Y:S05]  /*11620*/  @!P0 BRA `(.L_x_339) ;  /* 0xfffffffc00f08947 */ /* 0x002fea000383ffff */
[----:B------:R-:W-:Y:S05]  /*11630*/  BRA `(.L_x_370) ;  /* 0xfffffff400747947 */ /* 0x000fea000383ffff */
.L_x_340:
[----:B-1----:R1:W2:Y:S02]  /*11640*/  SYNCS.PHASECHK.TRANS64.TRYWAIT P0, [R6+URZ], R5 ;  /* 0x00000005060075a7 */ /* 0x0022a4000800017f */
[----:B--2---:R-:W-:Y:S05]  /*11650*/  @!P0 NANOSLEEP.SYNCS 0x989680 ;  /* 0x009896800000895d */ /* 0x004fea0003900000 */
[----:B------:R-:W2:Y:S02]  /*11660*/  @!P0 SYNCS.PHASECHK.TRANS64 P0, [R6+URZ], R5 ;  /* 0x00000005060085a7 */ /* 0x000ea4000800007f */
[----:B--2---:R-:W-:Y:S05]  /*11670*/  @!P0 BRA `(.L_x_340) ;  /* 0xfffffffc00f08947 */ /* 0x004fea000383ffff */
[----:B------:R-:W-:Y:S05]  /*11680*/  BRA `(.L_x_371) ;  /* 0xfffffff4007c7947 */ /* 0x000fea000383ffff */
.L_x_372:
[----:B------:R-:W-:-:S00]  /*11690*/  BRA `(.L_x_372) ;  /* 0xfffffffc00fc7947 */ /* 0x000fc0000383ffff */
[----:B------:R-:W-:-:S00]  /*116a0*/  NOP ;  /* 0x0000000000007918 */ /* 0x000fc00000000000 */
        /* <DEDUP_REMOVED lines=13> */
.L_x_373:


//--------------------- .nv.shared._ZN7cutlass13device_kernelINS_4gemm6kernel13GemmUniversalIN4cute5tupleIJiiiiEEENS1_10collective13CollectiveMmaINS1_37MainloopSm90TmaGmmaWarpSpecializedFP8ILi22ENS5_IJNS4_1CILi1EEENSA_ILi8EEESB_EEENS1_32KernelTmaWarpSpecializedPingpongEEENS5_IJNSA_ILi64EEENSA_ILi256EEENSA_ILi32EEEEEENS_12float_e4m3_tENS5_IJlSB_lEEESK_SL_NS4_8TiledMMAINS4_8MMA_AtomIJNS4_4SM904GMMA31MMA_64x256x32_F32E4M3E4M3_SS_TNILNSP_7ScaleInE1ELSR_1EEEEEENS4_6LayoutINS5_IJSB_SB_SB_EEENS5_IJNSA_ILi0EEESW_SW_EEEEENS5_IJNS4_10UnderscoreESZ_SZ_EEEEENS4_23SM90_TMA_LOAD_MULTICASTENS4_14ComposedLayoutINS4_7SwizzleILi1ELi4ELi3EEENS4_18smem_ptr_flag_bitsILi8EEENSU_INS5_IJSC_SI_EEENS5_IJSI_SB_EEEEEEEvNS4_8identityENS4_13SM90_TMA_LOADES1B_vS1C_EENS_8epilogue10collective6detail29Sm90TmaWarpSpecializedAdapterINS1G_15DefaultEpilogueISK_SL_SL_NS1F_6thread17LinearCombinationISK_Li1EffLNS1K_9ScaleType4KindE0ELNS_15FloatRoundStyleE2ESK_EENS1_15EpilogueDefaultEEEEEvvEEEEvNT_6ParamsE --------------------------
	.section	.nv.shared._ZN7cutlass13device_kernelINS_4gemm6kernel13GemmUniversalIN4cute5tupleIJiiiiEEENS1_10collective13CollectiveMmaINS1_37MainloopSm90TmaGmmaWarpSpecializedFP8ILi22ENS5_IJNS4_1CILi1EEENSA_ILi8EEESB_EEENS1_32KernelTmaWarpSpecializedPingpongEEENS5_IJNSA_ILi64EEENSA_ILi256EEENSA_ILi32EEEEEENS_12float_e4m3_tENS5_IJlSB_lEEESK_SL_NS4_8TiledMMAINS4_8MMA_AtomIJNS4_4SM904GMMA31MMA_64x256x32_F32E4M3E4M3_SS_TNILNSP_7ScaleInE1ELSR_1EEEEEENS4_6LayoutINS5_IJSB_SB_SB_EEENS5_IJNSA_ILi0EEESW_SW_EEEEENS5_IJNS4_10UnderscoreESZ_SZ_EEEEENS4_23SM90_TMA_LOAD_MULTICASTENS4_14ComposedLayoutINS4_7SwizzleILi1ELi4ELi3EEENS4_18smem_ptr_flag_bitsILi8EEENSU_INS5_IJSC_SI_EEENS5_IJSI_SB_EEEEEEEvNS4_8identityENS4_13SM90_TMA_LOADES1B_vS1C_EENS_8epilogue10collective6detail29Sm90TmaWarpSpecializedAdapterINS1G_15DefaultEpilogueISK_SL_SL_NS1F_6thread17LinearCombinationISK_Li1EffLNS1K_9ScaleType4KindE0ELNS_15FloatRoundStyleE2ESK_EENS1_15EpilogueDefaultEEEEEvvEEEEvNT_6ParamsE,"aw",@nobits
	.sectionflags	@""
	.align	16
	.zero		1024


//--------------------- .nv.shared.reserved.0     --------------------------
	.section	.nv.shared.reserved.0,"aw",@nobits
	.weak		__nv_reservedSMEM_offset_0_alias
	.size		__nv_reservedSMEM_offset_0_alias, 0, 0
	.other		__nv_reservedSMEM_offset_0_alias,@"STO_CUDA_RESERVED_SHARED STV_DEFAULT"
__nv_reservedSMEM_offset_0_alias:
	.zero		0


//--------------------- .nv.global                --------------------------
	.section	.nv.global,"aw",@nobits
.nv.global:
	.type		_ZN40_INTERNAL_8a486261_4_k_cu_3e0000e7_199684cute1_E,@object
	.size		_ZN40_INTERNAL_8a486261_4_k_cu_3e0000e7_199684cute1_E,(_ZN40_INTERNAL_8a486261_4_k_cu_3e0000e7_199684cuda3std3__45__cpo6cbeginE - _ZN40_INTERNAL_8a486261_4_k_cu_3e0000e7_199684cute1_E)
_ZN40_INTERNAL_8a486261_4_k_cu_3e0000e7_199684cute1_E:
	.zero		1
	.type		_ZN40_INTERNAL_8a486261_4_k_cu_3e0000e7_199684cuda3std3__45__cpo6cbeginE,@object
	.size		_ZN40_INTERNAL_8a486261_4_k_cu_3e0000e7_199684cuda3std3__45__cpo6cbeginE,(_ZN40_INTERNAL_8a486261_4_k_cu_3e0000e7_199684cuda3std3__48in_placeE - _ZN40_INTERNAL_8a486261_4_k_cu_3e0000e7_199684cuda3std3__45__cpo6cbeginE)
_ZN40_INTERNAL_8a486261_4_k_cu_3e0000e7_199684cuda3std3__45__cpo6cbeginE:
	.zero		1
	.type		_ZN40_INTERNAL_8a486261_4_k_cu_3e0000e7_199684cuda3std3__48in_placeE,@object
	.size		_ZN40_INTERNAL_8a486261_4_k_cu_3e0000e7_199684cuda3std3__48in_placeE,(_ZN40_INTERNAL_8a486261_4_k_cu_3e0000e7_199684cuda3std6ranges3__45__cpo9iter_moveE - _ZN40_INTERNAL_8a486261_4_k_cu_3e0000e7_199684cuda3std3__48in_placeE)
_ZN40_INTERNAL_8a486261_4_k_cu_3e0000e7_199684cuda3std3__48in_placeE:
	.zero		1
	.type		_ZN40_INTERNAL_8a486261_4_k_cu_3e0000e7_199684cuda3std6ranges3__45__cpo9iter_moveE,@object
	.size		_ZN40_INTERNAL_8a486261_4_k_cu_3e0000e7_199684cuda3std6ranges3__45__cpo9iter_moveE,(_ZN40_INTERNAL_8a486261_4_k_cu_3e0000e7_199684cuda3std3__45__cpo5beginE - _ZN40_INTERNAL_8a486261_4_k_cu_3e0000e7_199684cuda3std6ranges3__45__cpo9iter_moveE)
_ZN40_INTERNAL_8a486261_4_k_cu_3e0000e7_199684cuda3std6ranges3__45__cpo9iter_moveE:
	.zero		1
	.type		_ZN40_INTERNAL_8a486261_4_k_cu_3e0000e7_199684cuda3std3__45__cpo5beginE,@object
	.size		_ZN40_INTERNAL_8a486261_4_k_cu_3e0000e7_199684cuda3std3__45__cpo5beginE,(_ZN40_INTERNAL_8a486261_4_k_cu_3e0000e7_199684cuda3std3__442_GLOBAL__N__8a486261_4_k_cu_3e0000e7_199686ignoreE - _ZN40_INTERNAL_8a486261_4_k_cu_3e0000e7_199684cuda3std3__45__cpo5beginE)
_ZN40_INTERNAL_8a486261_4_k_cu_3e0000e7_199684cuda3std3__45__cpo5beginE:
	.zero		1
	.type		_ZN40_INTERNAL_8a486261_4_k_cu_3e0000e7_199684cuda3std3__442_GLOBAL__N__8a486261_4_k_cu_3e0000e7_199686ignoreE,@object
	.size		_ZN40_INTERNAL_8a486261_4_k_cu_3e0000e7_199684cuda3std3__442_GLOBAL__N__8a486261_4_k_cu_3e0000e7_199686ignoreE,(_ZN40_INTERNAL_8a486261_4_k_cu_3e0000e7_199684cute7productE - _ZN40_INTERNAL_8a486261_4_k_cu_3e0000e7_199684cuda3std3__442_GLOBAL__N__8a486261_4_k_cu_3e0000e7_199686ignoreE)
_ZN40_INTERNAL_8a486261_4_k_cu_3e0000e7_199684cuda3std3__442_GLOBAL__N__8a486261_4_k_cu_3e0000e7_199686ignoreE:
	.zero		1
	.type		_ZN40_INTERNAL_8a486261_4_k_cu_3e0000e7_199684cute7productE,@object
	.size		_ZN40_INTERNAL_8a486261_4_k_cu_3e0000e7_199684cute7productE,(_ZN40_INTERNAL_8a486261_4_k_cu_3e0000e7_199684cuda3std3__45__cpo3endE - _ZN40_INTERNAL_8a486261_4_k_cu_3e0000e7_199684cute7productE)
_ZN40_INTERNAL_8a486261_4_k_cu_3e0000e7_199684cute7productE:
	.zero		1
	.type		_ZN40_INTERNAL_8a486261_4_k_cu_3e0000e7_199684cuda3std3__45__cpo3endE,@object
	.size		_ZN40_INTERNAL_8a486261_4_k_cu_3e0000e7_199684cuda3std3__45__cpo3endE,(_ZN40_INTERNAL_8a486261_4_k_cu_3e0000e7_199684cuda3std3__419piecewise_constructE - _ZN40_INTERNAL_8a486261_4_k_cu_3e0000e7_199684cuda3std3__45__cpo3endE)
_ZN40_INTERNAL_8a486261_4_k_cu_3e0000e7_199684cuda3std3__45__cpo3endE:
	.zero		1
	.type		_ZN40_INTERNAL_8a486261_4_k_cu_3e0000e7_199684cuda3std3__419piecewise_constructE,@object
	.size		_ZN40_INTERNAL_8a486261_4_k_cu_3e0000e7_199684cuda3std3__419piecewise_constructE,(_ZN40_INTERNAL_8a486261_4_k_cu_3e0000e7_199684cuda3std3__45__cpo4cendE - _ZN40_INTERNAL_8a486261_4_k_cu_3e0000e7_199684cuda3std3__419piecewise_constructE)
_ZN40_INTERNAL_8a486261_4_k_cu_3e0000e7_199684cuda3std3__419piecewise_constructE:
	.zero		1
	.type		_ZN40_INTERNAL_8a486261_4_k_cu_3e0000e7_199684cuda3std3__45__cpo4cendE,@object
	.size		_ZN40_INTERNAL_8a486261_4_k_cu_3e0000e7_199684cuda3std3__45__cpo4cendE,(_ZN40_INTERNAL_8a486261_4_k_cu_3e0000e7_199684cuda3std6ranges3__45__cpo4swapE - _ZN40_INTERNAL_8a486261_4_k_cu_3e0000e7_199684cuda3std3__45__cpo4cendE)
_ZN40_INTERNAL_8a486261_4_k_cu_3e0000e7_199684cuda3std3__45__cpo4cendE:
	.zero		1
	.type		_ZN40_INTERNAL_8a486261_4_k_cu_3e0000e7_199684cuda3std6ranges3__45__cpo4swapE,@object
	.size		_ZN40_INTERNAL_8a486261_4_k_cu_3e0000e7_199684cuda3std6ranges3__45__cpo4swapE,(.L_7 - _ZN40_INTERNAL_8a486261_4_k_cu_3e0000e7_199684cuda3std6ranges3__45__cpo4swapE)
_ZN40_INTERNAL_8a486261_4_k_cu_3e0000e7_199684cuda3std6ranges3__45__cpo4swapE:
	.zero		1
.L_7:


//--------------------- .nv.constant0._ZN7cutlass13device_kernelINS_4gemm6kernel13GemmUniversalIN4cute5tupleIJiiiiEEENS1_10collective13CollectiveMmaINS1_37MainloopSm90TmaGmmaWarpSpecializedFP8ILi22ENS5_IJNS4_1CILi1EEENSA_ILi8EEESB_EEENS1_32KernelTmaWarpSpecializedPingpongEEENS5_IJNSA_ILi64EEENSA_ILi256EEENSA_ILi32EEEEEENS_12float_e4m3_tENS5_IJlSB_lEEESK_SL_NS4_8TiledMMAINS4_8MMA_AtomIJNS4_4SM904GMMA31MMA_64x256x32_F32E4M3E4M3_SS_TNILNSP_7ScaleInE1ELSR_1EEEEEENS4_6LayoutINS5_IJSB_SB_SB_EEENS5_IJNSA_ILi0EEESW_SW_EEEEENS5_IJNS4_10UnderscoreESZ_SZ_EEEEENS4_23SM90_TMA_LOAD_MULTICASTENS4_14ComposedLayoutINS4_7SwizzleILi1ELi4ELi3EEENS4_18smem_ptr_flag_bitsILi8EEENSU_INS5_IJSC_SI_EEENS5_IJSI_SB_EEEEEEEvNS4_8identityENS4_13SM90_TMA_LOADES1B_vS1C_EENS_8epilogue10collective6detail29Sm90TmaWarpSpecializedAdapterINS1G_15DefaultEpilogueISK_SL_SL_NS1F_6thread17LinearCombinationISK_Li1EffLNS1K_9ScaleType4KindE0ELNS_15FloatRoundStyleE2ESK_EENS1_15EpilogueDefaultEEEEEvvEEEEvNT_6ParamsE --------------------------
	.section	.nv.constant0._ZN7cutlass13device_kernelINS_4gemm6kernel13GemmUniversalIN4cute5tupleIJiiiiEEENS1_10collective13CollectiveMmaINS1_37MainloopSm90TmaGmmaWarpSpecializedFP8ILi22ENS5_IJNS4_1CILi1EEENSA_ILi8EEESB_EEENS1_32KernelTmaWarpSpecializedPingpongEEENS5_IJNSA_ILi64EEENSA_ILi256EEENSA_ILi32EEEEEENS_12float_e4m3_tENS5_IJlSB_lEEESK_SL_NS4_8TiledMMAINS4_8MMA_AtomIJNS4_4SM904GMMA31MMA_64x256x32_F32E4M3E4M3_SS_TNILNSP_7ScaleInE1ELSR_1EEEEEENS4_6LayoutINS5_IJSB_SB_SB_EEENS5_IJNSA_ILi0EEESW_SW_EEEEENS5_IJNS4_10UnderscoreESZ_SZ_EEEEENS4_23SM90_TMA_LOAD_MULTICASTENS4_14ComposedLayoutINS4_7SwizzleILi1ELi4ELi3EEENS4_18smem_ptr_flag_bitsILi8EEENSU_INS5_IJSC_SI_EEENS5_IJSI_SB_EEEEEEEvNS4_8identityENS4_13SM90_TMA_LOADES1B_vS1C_EENS_8epilogue10collective6detail29Sm90TmaWarpSpecializedAdapterINS1G_15DefaultEpilogueISK_SL_SL_NS1F_6thread17LinearCombinationISK_Li1EffLNS1K_9ScaleType4KindE0ELNS_15FloatRoundStyleE2ESK_EENS1_15EpilogueDefaultEEEEEvvEEEEvNT_6ParamsE,"a",@progbits
	.sectionflags	@""
	.align	4
.nv.constant0._ZN7cutlass13device_kernelINS_4gemm6kernel13GemmUniversalIN4cute5tupleIJiiiiEEENS1_10collective13CollectiveMmaINS1_37MainloopSm90TmaGmmaWarpSpecializedFP8ILi22ENS5_IJNS4_1CILi1EEENSA_ILi8EEESB_EEENS1_32KernelTmaWarpSpecializedPingpongEEENS5_IJNSA_ILi64EEENSA_ILi256EEENSA_ILi32EEEEEENS_12float_e4m3_tENS5_IJlSB_lEEESK_SL_NS4_8TiledMMAINS4_8MMA_AtomIJNS4_4SM904GMMA31MMA_64x256x32_F32E4M3E4M3_SS_TNILNSP_7ScaleInE1ELSR_1EEEEEENS4_6LayoutINS5_IJSB_SB_SB_EEENS5_IJNSA_ILi0EEESW_SW_EEEEENS5_IJNS4_10UnderscoreESZ_SZ_EEEEENS4_23SM90_TMA_LOAD_MULTICASTENS4_14ComposedLayoutINS4_7SwizzleILi1ELi4ELi3EEENS4_18smem_ptr_flag_bitsILi8EEENSU_INS5_IJSC_SI_EEENS5_IJSI_SB_EEEEEEEvNS4_8identityENS4_13SM90_TMA_LOADES1B_vS1C_EENS_8epilogue10collective6detail29Sm90TmaWarpSpecializedAdapterINS1G_15DefaultEpilogueISK_SL_SL_NS1F_6thread17LinearCombinationISK_Li1EffLNS1K_9ScaleType4KindE0ELNS_15FloatRoundStyleE2ESK_EENS1_15EpilogueDefaultEEEEEvvEEEEvNT_6ParamsE:
	.zero		1664


//--------------------- SYMBOLS --------------------------

	.type		.nv.reservedSmem.offset0,@object
	.size		.nv.reservedSmem.offset0,0x4
